def attn_fwd(
    Q,
    K,
    V,
    Out,
    Lse,
    sm_scale,
    stride_qz,
    stride_qh,
    stride_qm,
    stride_qk,
    stride_kz,
    stride_kh,
    stride_kn,
    stride_kk,
    stride_vz,
    stride_vh,
    stride_vn,
    stride_vk,
    stride_oz,
    stride_oh,
    stride_om,
    stride_ok,
    seqlen_q,
    seqlen_k,
    BLOCK_M: tl.constexpr,
    BLOCK_N: tl.constexpr,
    HEAD_DIM: tl.constexpr,
    CAUSAL: tl.constexpr,
):
    start_m = tl.program_id(0)
    off_hz = tl.program_id(1)
    q_off = off_hz * stride_qh
    k_off = off_hz * stride_kh
    v_off = off_hz * stride_vh
    offs_m = start_m * BLOCK_M + tl.arange(0, BLOCK_M)
    offs_d = tl.arange(0, HEAD_DIM)
    offs_n = tl.arange(0, BLOCK_N)
    q_ptrs = Q + q_off + offs_m[:, None] * stride_qm + offs_d[None, :] * stride_qk
    k_ptrs = K + k_off + offs_d[:, None] * stride_kk + offs_n[None, :] * stride_kn
    v_ptrs = V + v_off + offs_n[:, None] * stride_vn + offs_d[None, :] * stride_vk
    m_i = tl.full([BLOCK_M], float("-inf"), dtype=tl.float32)
    l_i = tl.zeros([BLOCK_M], dtype=tl.float32) + 1.0
    acc = tl.zeros([BLOCK_M, HEAD_DIM], dtype=tl.float32)
    q = tl.load(q_ptrs)
    acc, l_i, m_i = _attn_fwd_inner(
        acc,
        l_i,
        m_i,
        q,
        k_ptrs,
        v_ptrs,
        sm_scale,
        stride_kn,
        stride_vn,
        start_m,
        seqlen_k,
        BLOCK_M,
        BLOCK_N,
        HEAD_DIM,
        CAUSAL,
    )
    acc = acc / l_i[:, None]
    lse = m_i + tl.math.log2(l_i) / 1.4426950408889634
    o_ptrs = (
        Out
        + off_hz * stride_oh
        + offs_m[:, None] * stride_om
        + offs_d[None, :] * stride_ok
    )
    tl.store(o_ptrs, acc.to(Out.dtype.element_ty))
    tl.store(Lse + off_hz * seqlen_q + offs_m, lse)

# config = {"BLOCK_M": 64, "BLOCK_N": 128, "HEAD_DIM": 128, "arch": "sm_90", "causal": false, "dtype": "bf16", "num_stages": 2, "num_warps": 8}
# arch = sm_90


// ===== COMPILED SASS (sm_90a) =====

	.target	sm_90a

	.elftype	@"ET_EXEC"


//--------------------- .note.nv.tkinfo           --------------------------
	.section	.note.nv.tkinfo,"",@"SHT_NOTE"
	.sectionflags	@"SHF_NOTE_NV_TKINFO"
	.tkinfo
        /*0018*/ 	.word	0x00000002
        /*0030*/ 	.string	""
        /*0030*/ 	.string	"ptxas"
        /*0030*/ 	.string	"Cuda compilation tools, release 13.0, V13.0.88"
        /*0030*/ 	.string	"Build cuda_13.0.r13.0/compiler.36424714_0"
        /*0030*/ 	.string	"-v  -suppress-debug-info  -lineinfo  -arch sm_90a "



//--------------------- .note.nv.cuinfo           --------------------------
	.section	.note.nv.cuinfo,"",@"SHT_NOTE"
	.sectionflags	@"SHF_NOTE_NV_CUINFO"
        /*0018*/ 	.short	0x0002
        /*001a*/ 	.short	0x005a
        /*001c*/ 	.short	0x0082
	.zero		2


//--------------------- .nv.info                  --------------------------
	.section	.nv.info,"",@"SHT_CUDA_INFO"
	.align	4


	//----- nvinfo : EIATTR_REGCOUNT
	.align		4
        /*0000*/ 	.byte	0x04, 0x2f
        /*0002*/ 	.short	(.L_2 - .L_1)
	.align		4
.L_1:
        /*0004*/ 	.word	index@(attn_fwd)
        /*0008*/ 	.word	0x000000ff


	//----- nvinfo : EIATTR_FRAME_SIZE
	.align		4
.L_2:
        /*000c*/ 	.byte	0x04, 0x11
        /*000e*/ 	.short	(.L_4 - .L_3)
	.align		4
.L_3:
        /*0010*/ 	.word	index@(attn_fwd)
        /*0014*/ 	.word	0x000002d0


	//----- nvinfo : EIATTR_MIN_STACK_SIZE
	.align		4
.L_4:
        /*0018*/ 	.byte	0x04, 0x12
        /*001a*/ 	.short	(.L_6 - .L_5)
	.align		4
.L_5:
        /*001c*/ 	.word	index@(attn_fwd)
        /*0020*/ 	.word	0x000002d0
.L_6:


//--------------------- .nv.compat                --------------------------
	.section	.nv.compat,"",@"SHT_CUDA_COMPAT_INFO"
	.align	4
        /*0000*/ 	.byte	0x02, 0x09, 0x01, 0x00, 0x02, 0x02, 0x04, 0x00, 0x02, 0x05, 0x05, 0x00, 0x03, 0x07, 0x01, 0x01
        /*0010*/ 	.byte	0x02, 0x03, 0x00, 0x00, 0x02, 0x06, 0x01, 0x00, 0x04, 0x0b, 0x08, 0x00, 0x00, 0x00, 0x00, 0x00
        /*0020*/ 	.byte	0x00, 0x00, 0x00, 0x00


//--------------------- .nv.info.attn_fwd         --------------------------
	.section	.nv.info.attn_fwd,"",@"SHT_CUDA_INFO"
	.sectionflags	@""
	.align	4


	//----- nvinfo : EIATTR_CUDA_API_VERSION
	.align		4
        /*0000*/ 	.byte	0x04, 0x37
        /*0002*/ 	.short	(.L_8 - .L_7)
.L_7:
        /*0004*/ 	.word	0x00000082


	//----- nvinfo : EIATTR_KPARAM_INFO
	.align		4
.L_8:
        /*0008*/ 	.byte	0x04, 0x17
        /*000a*/ 	.short	(.L_10 - .L_9)
.L_9:
        /*000c*/ 	.word	0x00000000
        /*0010*/ 	.short	0x0019
        /*0012*/ 	.short	0x0080
        /*0014*/ 	.byte	0x00, 0xf4, 0x21, 0x00


	//----- nvinfo : EIATTR_KPARAM_INFO
	.align		4
.L_10:
        /*0018*/ 	.byte	0x04, 0x17
        /*001a*/ 	.short	(.L_12 - .L_11)
.L_11:
        /*001c*/ 	.word	0x00000000
        /*0020*/ 	.short	0x0018
        /*0022*/ 	.short	0x0078
        /*0024*/ 	.byte	0x00, 0xf4, 0x21, 0x00


	//----- nvinfo : EIATTR_KPARAM_INFO
	.align		4
.L_12:
        /*0028*/ 	.byte	0x04, 0x17
        /*002a*/ 	.short	(.L_14 - .L_13)
.L_13:
        /*002c*/ 	.word	0x00000000
        /*0030*/ 	.short	0x0017
        /*0032*/ 	.short	0x0070
        /*0034*/ 	.byte	0x00, 0xf0, 0x11, 0x00


	//----- nvinfo : EIATTR_KPARAM_INFO
	.align		4
.L_14:
        /*0038*/ 	.byte	0x04, 0x17
        /*003a*/ 	.short	(.L_16 - .L_15)
.L_15:
        /*003c*/ 	.word	0x00000000
        /*0040*/ 	.short	0x0016
        /*0042*/ 	.short	0x006c
        /*0044*/ 	.byte	0x00, 0xf0, 0x11, 0x00


	//----- nvinfo : EIATTR_KPARAM_INFO
	.align		4
.L_16:
        /*0048*/ 	.byte	0x04, 0x17
        /*004a*/ 	.short	(.L_18 - .L_17)
.L_17:
        /*004c*/ 	.word	0x00000000
        /*0050*/ 	.short	0x0015
        /*0052*/ 	.short	0x0068
        /*0054*/ 	.byte	0x00, 0xf0, 0x11, 0x00


	//----- nvinfo : EIATTR_KPARAM_INFO
	.align		4
.L_18:
        /*0058*/ 	.byte	0x04, 0x17
        /*005a*/ 	.short	(.L_20 - .L_19)
.L_19:
        /*005c*/ 	.word	0x00000000
        /*0060*/ 	.short	0x0014
        /*0062*/ 	.short	0x0064
        /*0064*/ 	.byte	0x00, 0xf0, 0x11, 0x00


	//----- nvinfo : EIATTR_KPARAM_INFO
	.align		4
.L_20:
        /*0068*/ 	.byte	0x04, 0x17
        /*006a*/ 	.short	(.L_22 - .L_21)
.L_21:
        /*006c*/ 	.word	0x00000000
        /*0070*/ 	.short	0x0013
        /*0072*/ 	.short	0x0060
        /*0074*/ 	.byte	0x00, 0xf0, 0x11, 0x00


	//----- nvinfo : EIATTR_KPARAM_INFO
	.align		4
.L_22:
        /*0078*/ 	.byte	0x04, 0x17
        /*007a*/ 	.short	(.L_24 - .L_23)
.L_23:
        /*007c*/ 	.word	0x00000000
        /*0080*/ 	.short	0x0012
        /*0082*/ 	.short	0x005c
        /*0084*/ 	.byte	0x00, 0xf0, 0x11, 0x00


	//----- nvinfo : EIATTR_KPARAM_INFO
	.align		4
.L_24:
        /*0088*/ 	.byte	0x04, 0x17
        /*008a*/ 	.short	(.L_26 - .L_25)
.L_25:
        /*008c*/ 	.word	0x00000000
        /*0090*/ 	.short	0x0011
        /*0092*/ 	.short	0x0058
        /*0094*/ 	.byte	0x00, 0xf0, 0x11, 0x00


	//----- nvinfo : EIATTR_KPARAM_INFO
	.align		4
.L_26:
        /*0098*/ 	.byte	0x04, 0x17
        /*009a*/ 	.short	(.L_28 - .L_27)
.L_27:
        /*009c*/ 	.word	0x00000000
        /*00a0*/ 	.short	0x0010
        /*00a2*/ 	.short	0x0054
        /*00a4*/ 	.byte	0x00, 0xf0, 0x11, 0x00


	//----- nvinfo : EIATTR_KPARAM_INFO
	.align		4
.L_28:
        /*00a8*/ 	.byte	0x04, 0x17
        /*00aa*/ 	.short	(.L_30 - .L_29)
.L_29:
        /*00ac*/ 	.word	0x00000000
        /*00b0*/ 	.short	0x000f
        /*00b2*/ 	.short	0x0050
        /*00b4*/ 	.byte	0x00, 0xf0, 0x11, 0x00


	//----- nvinfo : EIATTR_KPARAM_INFO
	.align		4
.L_30:
        /*00b8*/ 	.byte	0x04, 0x17
        /*00ba*/ 	.short	(.L_32 - .L_31)
.L_31:
        /*00bc*/ 	.word	0x00000000
        /*00c0*/ 	.short	0x000e
        /*00c2*/ 	.short	0x004c
        /*00c4*/ 	.byte	0x00, 0xf0, 0x11, 0x00


	//----- nvinfo : EIATTR_KPARAM_INFO
	.align		4
.L_32:
        /*00c8*/ 	.byte	0x04, 0x17
        /*00ca*/ 	.short	(.L_34 - .L_33)
.L_33:
        /*00cc*/ 	.word	0x00000000
        /*00d0*/ 	.short	0x000d
        /*00d2*/ 	.short	0x0048
        /*00d4*/ 	.byte	0x00, 0xf0, 0x11, 0x00


	//----- nvinfo : EIATTR_KPARAM_INFO
	.align		4
.L_34:
        /*00d8*/ 	.byte	0x04, 0x17
        /*00da*/ 	.short	(.L_36 - .L_35)
.L_35:
        /*00dc*/ 	.word	0x00000000
        /*00e0*/ 	.short	0x000c
        /*00e2*/ 	.short	0x0044
        /*00e4*/ 	.byte	0x00, 0xf0, 0x11, 0x00


	//----- nvinfo : EIATTR_KPARAM_INFO
	.align		4
.L_36:
        /*00e8*/ 	.byte	0x04, 0x17
        /*00ea*/ 	.short	(.L_38 - .L_37)
.L_37:
        /*00ec*/ 	.word	0x00000000
        /*00f0*/ 	.short	0x000b
        /*00f2*/ 	.short	0x0040
        /*00f4*/ 	.byte	0x00, 0xf0, 0x11, 0x00


	//----- nvinfo : EIATTR_KPARAM_INFO
	.align		4
.L_38:
        /*00f8*/ 	.byte	0x04, 0x17
        /*00fa*/ 	.short	(.L_40 - .L_39)
.L_39:
        /*00fc*/ 	.word	0x00000000
        /*0100*/ 	.short	0x000a
        /*0102*/ 	.short	0x003c
        /*0104*/ 	.byte	0x00, 0xf0, 0x11, 0x00


	//----- nvinfo : EIATTR_KPARAM_INFO
	.align		4
.L_40:
        /*0108*/ 	.byte	0x04, 0x17
        /*010a*/ 	.short	(.L_42 - .L_41)
.L_41:
        /*010c*/ 	.word	0x00000000
        /*0110*/ 	.short	0x0009
        /*0112*/ 	.short	0x0038
        /*0114*/ 	.byte	0x00, 0xf0, 0x11, 0x00


	//----- nvinfo : EIATTR_KPARAM_INFO
	.align		4
.L_42:
        /*0118*/ 	.byte	0x04, 0x17
        /*011a*/ 	.short	(.L_44 - .L_43)
.L_43:
        /*011c*/ 	.word	0x00000000
        /*0120*/ 	.short	0x0008
        /*0122*/ 	.short	0x0034
        /*0124*/ 	.byte	0x00, 0xf0, 0x11, 0x00


	//----- nvinfo : EIATTR_KPARAM_INFO
	.align		4
.L_44:
        /*0128*/ 	.byte	0x04, 0x17
        /*012a*/ 	.short	(.L_46 - .L_45)
.L_45:
        /*012c*/ 	.word	0x00000000
        /*0130*/ 	.short	0x0007
        /*0132*/ 	.short	0x0030
        /*0134*/ 	.byte	0x00, 0xf0, 0x11, 0x00


	//----- nvinfo : EIATTR_KPARAM_INFO
	.align		4
.L_46:
        /*0138*/ 	.byte	0x04, 0x17
        /*013a*/ 	.short	(.L_48 - .L_47)
.L_47:
        /*013c*/ 	.word	0x00000000
        /*0140*/ 	.short	0x0006
        /*0142*/ 	.short	0x002c
        /*0144*/ 	.byte	0x00, 0xf0, 0x11, 0x00


	//----- nvinfo : EIATTR_KPARAM_INFO
	.align		4
.L_48:
        /*0148*/ 	.byte	0x04, 0x17
        /*014a*/ 	.short	(.L_50 - .L_49)
.L_49:
        /*014c*/ 	.word	0x00000000
        /*0150*/ 	.short	0x0005
        /*0152*/ 	.short	0x0028
        /*0154*/ 	.byte	0x00, 0xf0, 0x11, 0x00


	//----- nvinfo : EIATTR_KPARAM_INFO
	.align		4
.L_50:
        /*0158*/ 	.byte	0x04, 0x17
        /*015a*/ 	.short	(.L_52 - .L_51)
.L_51:
        /*015c*/ 	.word	0x00000000
        /*0160*/ 	.short	0x0004
        /*0162*/ 	.short	0x0020
        /*0164*/ 	.byte	0x00, 0xf4, 0x21, 0x00


	//----- nvinfo : EIATTR_KPARAM_INFO
	.align		4
.L_52:
        /*0168*/ 	.byte	0x04, 0x17
        /*016a*/ 	.short	(.L_54 - .L_53)
.L_53:
        /*016c*/ 	.word	0x00000000
        /*0170*/ 	.short	0x0003
        /*0172*/ 	.short	0x0018
        /*0174*/ 	.byte	0x00, 0xf4, 0x21, 0x00


	//----- nvinfo : EIATTR_KPARAM_INFO
	.align		4
.L_54:
        /*0178*/ 	.byte	0x04, 0x17
        /*017a*/ 	.short	(.L_56 - .L_55)
.L_55:
        /*017c*/ 	.word	0x00000000
        /*0180*/ 	.short	0x0002
        /*0182*/ 	.short	0x0010
        /*0184*/ 	.byte	0x00, 0xf4, 0x21, 0x00


	//----- nvinfo : EIATTR_KPARAM_INFO
	.align		4
.L_56:
        /*0188*/ 	.byte	0x04, 0x17
        /*018a*/ 	.short	(.L_58 - .L_57)
.L_57:
        /*018c*/ 	.word	0x00000000
        /*0190*/ 	.short	0x0001
        /*0192*/ 	.short	0x0008
        /*0194*/ 	.byte	0x00, 0xf4, 0x21, 0x00


	//----- nvinfo : EIATTR_KPARAM_INFO
	.align		4
.L_58:
        /*0198*/ 	.byte	0x04, 0x17
        /*019a*/ 	.short	(.L_60 - .L_59)
.L_59:
        /*019c*/ 	.word	0x00000000
        /*01a0*/ 	.short	0x0000
        /*01a2*/ 	.short	0x0000
        /*01a4*/ 	.byte	0x00, 0xf4, 0x21, 0x00


	//----- nvinfo : EIATTR_SPARSE_MMA_MASK
	.align		4
.L_60:
        /*01a8*/ 	.byte	0x03, 0x50
        /*01aa*/ 	.short	0x0000


	//----- nvinfo : EIATTR_MAXREG_COUNT
	.align		4
        /*01ac*/ 	.byte	0x03, 0x1b
        /*01ae*/ 	.short	0x00ff


	//----- nvinfo : EIATTR_NUM_BARRIERS
	.align		4
        /*01b0*/ 	.byte	0x02, 0x4c
        /*01b2*/ 	.byte	0x01
	.zero		1


	//----- nvinfo : EIATTR_ANNOTATIONS
	.align		4
        /*01b4*/ 	.byte	0x04, 0x55
        /*01b6*/ 	.short	(.L_62 - .L_61)


	//   ....[0]....
.L_61:
        /*01b8*/ 	.word	0x00000001
        /*01bc*/ 	.byte	0x30, 0x10, 0x00, 0x00, 0x01, 0x00, 0x00, 0x00, 0x70, 0x10, 0x00, 0x00, 0x01, 0x00, 0x00, 0x00
        /* <DEDUP_REMOVED lines=88> */
        /*074c*/ 	.byte	0xa0, 0x47, 0x00, 0x00, 0x01, 0x00, 0x00, 0x00, 0x90, 0x48, 0x00, 0x00


	//----- nvinfo : EIATTR_MERCURY_ISA_VERSION
	.align		4
.L_62:
        /*0758*/ 	.byte	0x03, 0x5f
        /*075a*/ 	.short	0x0101


	//----- nvinfo : EIATTR_COOP_GROUP_MASK_REGIDS
	.align		4
        /*075c*/ 	.byte	0x04, 0x29
        /*075e*/ 	.short	(.L_64 - .L_63)


	//   ....[0]....
.L_63:
        /*0760*/ 	.word	0xffffffff


	//   ....[1]....
        /*0764*/ 	.word	0xffffffff


	//   ....[2]....
        /*0768*/ 	.word	0xffffffff


	//   ....[3]....
        /*076c*/ 	.word	0xffffffff


	//   ....[4]....
        /*0770*/ 	.word	0xffffffff


	//   ....[5]....
        /*0774*/ 	.word	0xffffffff


	//   ....[6]....
        /*0778*/ 	.word	0xffffffff


	//   ....[7]....
        /*077c*/ 	.word	0xffffffff


	//----- nvinfo : EIATTR_COOP_GROUP_INSTR_OFFSETS
	.align		4
.L_64:
        /*0780*/ 	.byte	0x04, 0x28
        /*0782*/ 	.short	(.L_66 - .L_65)


	//   ....[0]....
.L_65:
        /*0784*/ 	.word	0x00005250


	//   ....[1]....
        /*0788*/ 	.word	0x00005330


	//   ....[2]....
        /*078c*/ 	.word	0x000058d0


	//   ....[3]....
        /*0790*/ 	.word	0x000058f0


	//   ....[4]....
        /*0794*/ 	.word	0x00007100


	//   ....[5]....
        /*0798*/ 	.word	0x00007120


	//   ....[6]....
        /*079c*/ 	.word	0x00007140


	//   ....[7]....
        /*07a0*/ 	.word	0x00007160


	//----- nvinfo : EIATTR_EXIT_INSTR_OFFSETS
	.align		4
.L_66:
        /*07a4*/ 	.byte	0x04, 0x1c
        /*07a6*/ 	.short	(.L_68 - .L_67)


	//   ....[0]....
.L_67:
        /*07a8*/ 	.word	0x00008d20


	//   ....[1]....
        /*07ac*/ 	.word	0x00008d50


	//----- nvinfo : EIATTR_REQNTID
	.align		4
.L_68:
        /*07b0*/ 	.byte	0x04, 0x10
        /*07b2*/ 	.short	(.L_70 - .L_69)
.L_69:
        /*07b4*/ 	.word	0x00000100
        /*07b8*/ 	.word	0x00000001
        /*07bc*/ 	.word	0x00000001


	//----- nvinfo : EIATTR_CBANK_PARAM_SIZE
	.align		4
.L_70:
        /*07c0*/ 	.byte	0x03, 0x19
        /*07c2*/ 	.short	0x0088


	//----- nvinfo : EIATTR_PARAM_CBANK
	.align		4
        /*07c4*/ 	.byte	0x04, 0x0a
        /*07c6*/ 	.short	(.L_72 - .L_71)
	.align		4
.L_71:
        /*07c8*/ 	.word	index@(.nv.constant0.attn_fwd)
        /*07cc*/ 	.short	0x0210
        /*07ce*/ 	.short	0x0088


	//----- nvinfo : EIATTR_SW_WAR
	.align		4
.L_72:
        /*07d0*/ 	.byte	0x04, 0x36
        /*07d2*/ 	.short	(.L_74 - .L_73)
.L_73:
        /*07d4*/ 	.word	0x00000008
.L_74:


//--------------------- .nv.callgraph             --------------------------
	.section	.nv.callgraph,"",@"SHT_CUDA_CALLGRAPH"
	.align	4
	.sectionentsize	8
	.align		4
        /*0000*/ 	.word	0x00000000
	.align		4
        /*0004*/ 	.word	0xffffffff
	.align		4
        /*0008*/ 	.word	0x00000000
	.align		4
        /*000c*/ 	.word	0xfffffffe
	.align		4
        /*0010*/ 	.word	0x00000000
	.align		4
        /*0014*/ 	.word	0xfffffffd
	.align		4
        /*0018*/ 	.word	0x00000000
	.align		4
        /*001c*/ 	.word	0xfffffffc


//--------------------- .nv.constant4             --------------------------
	.section	.nv.constant4,"a",@progbits
	.align	8
	.align		8
.nv.constant4:
        /*0000*/ 	.dword	_$_str


//--------------------- .text.attn_fwd            --------------------------
	.section	.text.attn_fwd,"ax",@progbits
	.align	128
        .global         attn_fwd
        .type           attn_fwd,@function
        .size           attn_fwd,(.L_x_3 - attn_fwd)
        .other          attn_fwd,@"STO_CUDA_ENTRY STV_DEFAULT"
attn_fwd:
.text.attn_fwd:
[----:B------:R-:W0:Y:S01]  /*0000*/  LDC R1, c[0x0][0x28] ;  /* 0x00000a00ff017b82 */ /* 0x000e220000000800 */
[----:B------:R-:W1:Y:S07]  /*0010*/  S2R R121, SR_TID.X ;  /* 0x0000000000797919 */ /* 0x000e6e0000002100 */
[----:B------:R-:W2:Y:S01]  /*0020*/  S2UR UR6, SR_CTAID.Y ;  /* 0x00000000000679c3 */ /* 0x000ea20000002600 */
[----:B------:R-:W-:Y:S01]  /*0030*/  ULDC.64 UR4, c[0x0][0x240] ;  /* 0x0000900000047ab9 */ /* 0x000fe20000000a00 */
[----:B------:R-:W-:Y:S01]  /*0040*/  ULDC.64 UR60, c[0x0][0x208] ;  /* 0x00008200003c7ab9 */ /* 0x000fe20000000a00 */
[----:B------:R-:W3:Y:S01]  /*0050*/  S2R R3, SR_CTAID.X ;  /* 0x0000000000037919 */ /* 0x000ee20000002500 */
[----:B0-----:R-:W-:-:S04]  /*0060*/  VIADD R1, R1, 0xfffffd30 ;  /* 0xfffffd3001017836 */ /* 0x001fc80000000000 */
[----:B------:R-:W0:Y:S08]  /*0070*/  LDC R19, c[0x0][0x248] ;  /* 0x00009200ff137b82 */ /* 0x000e300000000800 */
[----:B------:R-:W4:Y:S01]  /*0080*/  LDC.64 R46, c[0x0][0x210] ;  /* 0x00008400ff2e7b82 */ /* 0x000f220000000a00 */
[----:B--2---:R-:W-:-:S04]  /*0090*/  UIMAD UR4, UR6, UR4, URZ ;  /* 0x00000004060472a4 */ /* 0x004fc8000f8e023f */
[----:B------:R-:W-:Y:S01]  /*00a0*/  USHF.L.U32 UR6, UR4, 0x1, URZ ;  /* 0x0000000104067899 */ /* 0x000fe2000800063f */
[----:B-1----:R-:W-:Y:S02]  /*00b0*/  LOP3.LUT R0, R121, 0x3f, RZ, 0xc0, !PT ;  /* 0x0000003f79007812 */ /* 0x002fe400078ec0ff */
[----:B------:R-:W-:-:S03]  /*00c0*/  SHF.R.U32.HI R2, RZ, 0x6, R121 ;  /* 0x00000006ff027819 */ /* 0x000fc60000011679 */
[----:B---3--:R-:W-:Y:S01]  /*00d0*/  IMAD R4, R3, 0x40, R0 ;  /* 0x0000004003047824 */ /* 0x008fe200078e0200 */
[----:B------:R-:W-:-:S03]  /*00e0*/  SGXT.U32 R2, R2, 0x2 ;  /* 0x000000020202781a */ /* 0x000fc60000000000 */
[----:B------:R-:W-:Y:S01]  /*00f0*/  IMAD R0, R4, UR5, RZ ;  /* 0x0000000504007c24 */ /* 0x000fe2000f8e02ff */
[----:B------:R-:W-:Y:S01]  /*0100*/  UIMAD.WIDE UR4, UR4, 0x2, URZ ;  /* 0x00000002040478a5 */ /* 0x000fe2000f8e023f */
[----:B0-----:R-:W-:Y:S02]  /*0110*/  IMAD R4, R2, R19, RZ ;  /* 0x0000001302047224 */ /* 0x001fe400078e02ff */
[C---:B------:R-:W-:Y:S02]  /*0120*/  IMAD.SHL.U32 R3, R0.reuse, 0x2, RZ ;  /* 0x0000000200037824 */ /* 0x040fe400078e00ff */
[----:B------:R-:W-:Y:S01]  /*0130*/  IMAD.HI R0, R0, 0x2, RZ ;  /* 0x0000000200007827 */ /* 0x000fe200078e02ff */
[----:B------:R-:W-:Y:S02]  /*0140*/  LEA R5, R19, R4, 0x2 ;  /* 0x0000000413057211 */ /* 0x000fe400078e10ff */
[----:B----4-:R-:W-:-:S03]  /*0150*/  IADD3 R45, P0, P1, R3, UR6, R46 ;  /* 0x00000006032d7c10 */ /* 0x010fc6000f91e02e */
[C---:B------:R-:W-:Y:S01]  /*0160*/  IMAD R7, R19.reuse, 0x4, R5 ;  /* 0x0000000413077824 */ /* 0x040fe200078e0205 */
[----:B------:R-:W-:Y:S02]  /*0170*/  IADD3.X R47, R0, UR5, R47, P0, P1 ;  /* 0x00000005002f7c10 */ /* 0x000fe400087e242f */
[CC--:B------:R-:W-:Y:S01]  /*0180*/  LEA R2, P0, R4.reuse, R45.reuse, 0x1 ;  /* 0x0000002d04027211 */ /* 0x0c0fe200078008ff */
[----:B------:R-:W-:Y:S01]  /*0190*/  IMAD R0, R19, 0x4, R7 ;  /* 0x0000000413007824 */ /* 0x000fe200078e0207 */
[----:B------:R-:W-:Y:S02]  /*01a0*/  LEA R6, P1, R7, R45, 0x1 ;  /* 0x0000002d07067211 */ /* 0x000fe400078208ff */
[----:B------:R-:W-:Y:S02]  /*01b0*/  LEA.HI.X.SX32 R3, R4, R47, 0x1, P0 ;  /* 0x0000002f04037211 */ /* 0x000fe400000f0eff */
[----:B------:R-:W-:Y:S01]  /*01c0*/  LEA R4, P0, R5, R45, 0x1 ;  /* 0x0000002d05047211 */ /* 0x000fe200078008ff */
[----:B------:R-:W-:Y:S01]  /*01d0*/  IMAD R11, R19, 0x4, R0 ;  /* 0x00000004130b7824 */ /* 0x000fe200078e0200 */
[-C--:B------:R-:W-:Y:S01]  /*01e0*/  LEA.HI.X.SX32 R7, R7, R47.reuse, 0x1, P1 ;  /* 0x0000002f07077211 */ /* 0x080fe200008f0eff */
[----:B------:R0:W2:Y:S01]  /*01f0*/  LDG.E.U16 R20, desc[UR60][R2.64] ;  /* 0x0000003c02147981 */ /* 0x0000a2000c1e1500 */
[----:B------:R-:W-:-:S02]  /*0200*/  LEA.HI.X.SX32 R5, R5, R47, 0x1, P0 ;  /* 0x0000002f05057211 */ /* 0x000fc400000f0eff */
[C---:B------:R-:W-:Y:S01]  /*0210*/  LEA R8, P0, R0.reuse, R45, 0x1 ;  /* 0x0000002d00087211 */ /* 0x040fe200078008ff */
[----:B------:R1:W3:Y:S03]  /*0220*/  LDG.E.U16 R22, desc[UR60][R6.64] ;  /* 0x0000003c06167981 */ /* 0x0002e6000c1e1500 */
[----:B------:R-:W-:Y:S01]  /*0230*/  LEA.HI.X.SX32 R9, R0, R47, 0x1, P0 ;  /* 0x0000002f00097211 */ /* 0x000fe200000f0eff */
[----:B------:R4:W5:Y:S01]  /*0240*/  LDG.E.U16 R21, desc[UR60][R4.64] ;  /* 0x0000003c04157981 */ /* 0x000962000c1e1500 */
[----:B------:R-:W-:Y:S02]  /*0250*/  LEA R0, R19, R11, 0x2 ;  /* 0x0000000b13007211 */ /* 0x000fe400078e10ff */
[----:B------:R-:W-:Y:S01]  /*0260*/  LEA R10, P0, R11, R45, 0x1 ;  /* 0x0000002d0b0a7211 */ /* 0x000fe200078008ff */
[----:B------:R4:W5:Y:S02]  /*0270*/  LDG.E.U16 R23, desc[UR60][R8.64] ;  /* 0x0000003c08177981 */ /* 0x000964000c1e1500 */
[----:B------:R-:W-:Y:S01]  /*0280*/  IMAD R13, R19, 0x4, R0 ;  /* 0x00000004130d7824 */ /* 0x000fe200078e0200 */
[----:B------:R-:W-:-:S02]  /*0290*/  LEA.HI.X.SX32 R11, R11, R47, 0x1, P0 ;  /* 0x0000002f0b0b7211 */ /* 0x000fc400000f0eff */
[CC--:B0-----:R-:W-:Y:S01]  /*02a0*/  LEA R2, P0, R0.reuse, R45.reuse, 0x1 ;  /* 0x0000002d00027211 */ /* 0x0c1fe200078008ff */
[----:B------:R-:W-:Y:S01]  /*02b0*/  IMAD R14, R19, 0x4, R13 ;  /* 0x00000004130e7824 */ /* 0x000fe200078e020d */
[----:B------:R-:W-:Y:S01]  /*02c0*/  LEA R12, P1, R13, R45, 0x1 ;  /* 0x0000002d0d0c7211 */ /* 0x000fe200078208ff */
[----:B------:R0:W5:Y:S01]  /*02d0*/  LDG.E.U16 R24, desc[UR60][R10.64] ;  /* 0x0000003c0a187981 */ /* 0x000162000c1e1500 */
[----:B------:R-:W-:Y:S01]  /*02e0*/  LEA.HI.X.SX32 R3, R0, R47, 0x1, P0 ;  /* 0x0000002f00037211 */ /* 0x000fe200000f0eff */
[----:B------:R-:W-:Y:S01]  /*02f0*/  IMAD R0, R19, 0x4, R14 ;  /* 0x0000000413007824 */ /* 0x000fe200078e020e */
[C---:B-1----:R-:W-:Y:S02]  /*0300*/  LEA R6, P0, R14.reuse, R45, 0x1 ;  /* 0x0000002d0e067211 */ /* 0x042fe400078008ff */
[-C--:B------:R-:W-:Y:S01]  /*0310*/  LEA.HI.X.SX32 R13, R13, R47.reuse, 0x1, P1 ;  /* 0x0000002f0d0d7211 */ /* 0x080fe200008f0eff */
[----:B------:R1:W5:Y:S01]  /*0320*/  LDG.E.U16 R25, desc[UR60][R2.64] ;  /* 0x0000003c02197981 */ /* 0x000362000c1e1500 */
[----:B------:R-:W-:-:S02]  /*0330*/  LEA.HI.X.SX32 R7, R14, R47, 0x1, P0 ;  /* 0x0000002f0e077211 */ /* 0x000fc400000f0eff */
[C---:B----4-:R-:W-:Y:S01]  /*0340*/  LEA R4, P0, R0.reuse, R45, 0x1 ;  /* 0x0000002d00047211 */ /* 0x050fe200078008ff */
[----:B------:R-:W4:Y:S01]  /*0350*/  LDG.E.U16 R26, desc[UR60][R12.64] ;  /* 0x0000003c0c1a7981 */ /* 0x000f22000c1e1500 */
[C---:B------:R-:W-:Y:S02]  /*0360*/  LEA R9, R19.reuse, R0, 0x2 ;  /* 0x0000000013097211 */ /* 0x040fe400078e10ff */
[----:B------:R-:W-:Y:S01]  /*0370*/  LEA.HI.X.SX32 R5, R0, R47, 0x1, P0 ;  /* 0x0000002f00057211 */ /* 0x000fe200000f0eff */
[----:B------:R1:W4:Y:S02]  /*0380*/  LDG.E.U16 R27, desc[UR60][R6.64] ;  /* 0x0000003c061b7981 */ /* 0x000324000c1e1500 */
[----:B------:R-:W-:Y:S01]  /*0390*/  IMAD R0, R19, 0x4, R9 ;  /* 0x0000000413007824 */ /* 0x000fe200078e0209 */
[-C--:B------:R-:W-:Y:S01]  /*03a0*/  LEA R8, P0, R9, R45.reuse, 0x1 ;  /* 0x0000002d09087211 */ /* 0x080fe200078008ff */
[----:B------:R1:W4:Y:S02]  /*03b0*/  LDG.E.U16 R28, desc[UR60][R4.64] ;  /* 0x0000003c041c7981 */ /* 0x000324000c1e1500 */
[----:B------:R-:W-:Y:S01]  /*03c0*/  IMAD R14, R19, 0x4, R0 ;  /* 0x00000004130e7824 */ /* 0x000fe200078e0200 */
[----:B0-----:R-:W-:-:S02]  /*03d0*/  LEA R10, P1, R0, R45, 0x1 ;  /* 0x0000002d000a7211 */ /* 0x001fc400078208ff */
[-C--:B------:R-:W-:Y:S02]  /*03e0*/  LEA.HI.X.SX32 R9, R9, R47.reuse, 0x1, P0 ;  /* 0x0000002f09097211 */ /* 0x080fe400000f0eff */
[----:B------:R-:W-:Y:S01]  /*03f0*/  LEA.HI.X.SX32 R11, R0, R47, 0x1, P1 ;  /* 0x0000002f000b7211 */ /* 0x000fe200008f0eff */
[----:B------:R-:W-:Y:S01]  /*0400*/  IMAD R0, R19, 0x4, R14 ;  /* 0x0000000413007824 */ /* 0x000fe200078e020e */
[C---:B-1----:R-:W-:Y:S01]  /*0410*/  LEA R2, P0, R14.reuse, R45, 0x1 ;  /* 0x0000002d0e027211 */ /* 0x042fe200078008ff */
[----:B------:R0:W4:Y:S03]  /*0420*/  LDG.E.U16 R29, desc[UR60][R8.64] ;  /* 0x0000003c081d7981 */ /* 0x000126000c1e1500 */
[----:B------:R-:W-:Y:S01]  /*0430*/  LEA.HI.X.SX32 R3, R14, R47, 0x1, P0 ;  /* 0x0000002f0e037211 */ /* 0x000fe200000f0eff */
[----:B------:R1:W4:Y:S01]  /*0440*/  LDG.E.U16 R30, desc[UR60][R10.64] ;  /* 0x0000003c0a1e7981 */ /* 0x000322000c1e1500 */
[----:B------:R-:W-:-:S02]  /*0450*/  LEA R6, P0, R0, R45, 0x1 ;  /* 0x0000002d00067211 */ /* 0x000fc400078008ff */
[----:B------:R-:W-:Y:S01]  /*0460*/  LEA R13, R19, R0, 0x2 ;  /* 0x00000000130d7211 */ /* 0x000fe200078e10ff */
[----:B------:R1:W4:Y:S01]  /*0470*/  LDG.E.U16 R31, desc[UR60][R2.64] ;  /* 0x0000003c021f7981 */ /* 0x000322000c1e1500 */
[----:B------:R-:W-:-:S03]  /*0480*/  LEA.HI.X.SX32 R7, R0, R47, 0x1, P0 ;  /* 0x0000002f00077211 */ /* 0x000fc600000f0eff */
[----:B------:R-:W-:Y:S01]  /*0490*/  IMAD R0, R19, 0x4, R13 ;  /* 0x0000000413007824 */ /* 0x000fe200078e020d */
[-C--:B------:R-:W-:Y:S01]  /*04a0*/  LEA R4, P0, R13, R45.reuse, 0x1 ;  /* 0x0000002d0d047211 */ /* 0x080fe200078008ff */
[----:B------:R1:W4:Y:S02]  /*04b0*/  LDG.E.U16 R32, desc[UR60][R6.64] ;  /* 0x0000003c06207981 */ /* 0x000324000c1e1500 */
[----:B------:R-:W-:Y:S01]  /*04c0*/  IMAD R14, R19, 0x4, R0 ;  /* 0x00000004130e7824 */ /* 0x000fe200078e0200 */
[C---:B------:R-:W-:Y:S02]  /*04d0*/  LEA R12, P1, R0.reuse, R45, 0x1 ;  /* 0x0000002d000c7211 */ /* 0x040fe400078208ff */
[-C--:B------:R-:W-:Y:S02]  /*04e0*/  LEA.HI.X.SX32 R5, R13, R47.reuse, 0x1, P0 ;  /* 0x0000002f0d057211 */ /* 0x080fe400000f0eff */
[----:B------:R-:W-:Y:S01]  /*04f0*/  LEA.HI.X.SX32 R13, R0, R47, 0x1, P1 ;  /* 0x0000002f000d7211 */ /* 0x000fe200008f0eff */
[C---:B------:R-:W-:Y:S01]  /*0500*/  IMAD R0, R19.reuse, 0x4, R14 ;  /* 0x0000000413007824 */ /* 0x040fe200078e020e */
[C---:B0-----:R-:W-:Y:S01]  /*0510*/  LEA R8, P0, R14.reuse, R45, 0x1 ;  /* 0x0000002d0e087211 */ /* 0x041fe200078008ff */
[----:B------:R0:W4:Y:S03]  /*0520*/  LDG.E.U16 R33, desc[UR60][R4.64] ;  /* 0x0000003c04217981 */ /* 0x000126000c1e1500 */
[----:B-1----:R-:W-:Y:S01]  /*0530*/  LEA R10, R19, R0, 0x2 ;  /* 0x00000000130a7211 */ /* 0x002fe200078e10ff */
[----:B------:R1:W4:Y:S01]  /*0540*/  LDG.E.U16 R34, desc[UR60][R12.64] ;  /* 0x0000003c0c227981 */ /* 0x000322000c1e1500 */
[----:B------:R-:W-:-:S02]  /*0550*/  LEA.HI.X.SX32 R9, R14, R47, 0x1, P0 ;  /* 0x0000002f0e097211 */ /* 0x000fc400000f0eff */
[C---:B------:R-:W-:Y:S01]  /*0560*/  LEA R2, P0, R0.reuse, R45, 0x1 ;  /* 0x0000002d00027211 */ /* 0x040fe200078008ff */
[C---:B------:R-:W-:Y:S02]  /*0570*/  IMAD R11, R19.reuse, 0x4, R10 ;  /* 0x00000004130b7824 */ /* 0x040fe400078e020a */
[----:B------:R1:W4:Y:S01]  /*0580*/  LDG.E.U16 R35, desc[UR60][R8.64] ;  /* 0x0000003c08237981 */ /* 0x000322000c1e1500 */
[----:B------:R-:W-:Y:S01]  /*0590*/  LEA.HI.X.SX32 R3, R0, R47, 0x1, P0 ;  /* 0x0000002f00037211 */ /* 0x000fe200000f0eff */
[----:B------:R-:W-:Y:S01]  /*05a0*/  IMAD R0, R19, 0x4, R11 ;  /* 0x0000000413007824 */ /* 0x000fe200078e020b */
[----:B------:R-:W-:-:S03]  /*05b0*/  LEA R6, P0, R10, R45, 0x1 ;  /* 0x0000002d0a067211 */ /* 0x000fc600078008ff */
[----:B------:R-:W-:Y:S01]  /*05c0*/  IMAD R14, R19, 0x4, R0 ;  /* 0x00000004130e7824 */ /* 0x000fe200078e0200 */
[----:B0-----:R-:W-:Y:S01]  /*05d0*/  LEA R4, P1, R11, R45, 0x1 ;  /* 0x0000002d0b047211 */ /* 0x001fe200078208ff */
[----:B------:R0:W4:Y:S01]  /*05e0*/  LDG.E.U16 R36, desc[UR60][R2.64] ;  /* 0x0000003c02247981 */ /* 0x000122000c1e1500 */
[----:B------:R-:W-:Y:S02]  /*05f0*/  LEA.HI.X.SX32 R7, R10, R47, 0x1, P0 ;  /* 0x0000002f0a077211 */ /* 0x000fe400000f0eff */
[----:B------:R-:W-:Y:S02]  /*0600*/  LEA R15, R19, R14, 0x2 ;  /* 0x0000000e130f7211 */ /* 0x000fe400078e10ff */
[C---:B------:R-:W-:Y:S01]  /*0610*/  LEA R10, P0, R0.reuse, R45, 0x1 ;  /* 0x0000002d000a7211 */ /* 0x040fe200078008ff */
[----:B------:R0:W4:Y:S01]  /*0620*/  LDG.E.U16 R37, desc[UR60][R6.64] ;  /* 0x0000003c06257981 */ /* 0x000122000c1e1500 */
[-C--:B------:R-:W-:Y:S01]  /*0630*/  LEA.HI.X.SX32 R5, R11, R47.reuse, 0x1, P1 ;  /* 0x0000002f0b057211 */ /* 0x080fe200008f0eff */
[----:B-1----:R-:W-:Y:S01]  /*0640*/  IMAD R13, R19, 0x4, R15 ;  /* 0x00000004130d7824 */ /* 0x002fe200078e020f */
[----:B------:R-:W-:-:S02]  /*0650*/  LEA.HI.X.SX32 R11, R0, R47, 0x1, P0 ;  /* 0x0000002f000b7211 */ /* 0x000fc400000f0eff */
[C---:B------:R-:W-:Y:S01]  /*0660*/  LEA R8, P0, R14.reuse, R45, 0x1 ;  /* 0x0000002d0e087211 */ /* 0x040fe200078008ff */
[C---:B------:R-:W-:Y:S01]  /*0670*/  IMAD R0, R19.reuse, 0x4, R13 ;  /* 0x0000000413007824 */ /* 0x040fe200078e020d */
[----:B------:R1:W4:Y:S02]  /*0680*/  LDG.E.U16 R38, desc[UR60][R4.64] ;  /* 0x0000003c04267981 */ /* 0x000324000c1e1500 */
[----:B------:R-:W-:Y:S01]  /*0690*/  LEA.HI.X.SX32 R9, R14, R47, 0x1, P0 ;  /* 0x0000002f0e097211 */ /* 0x000fe200000f0eff */
[----:B------:R-:W-:Y:S01]  /*06a0*/  IMAD R14, R19, 0x4, R0 ;  /* 0x00000004130e7824 */ /* 0x000fe200078e0200 */
[----:B0-----:R-:W-:Y:S01]  /*06b0*/  LEA R2, P0, R15, R45, 0x1 ;  /* 0x0000002d0f027211 */ /* 0x001fe200078008ff */
[----:B------:R0:W4:Y:S03]  /*06c0*/  LDG.E.U16 R39, desc[UR60][R10.64] ;  /* 0x0000003c0a277981 */ /* 0x000126000c1e1500 */
[----:B------:R-:W-:Y:S01]  /*06d0*/  LEA R16, R19, R14, 0x2 ;  /* 0x0000000e13107211 */ /* 0x000fe200078e10ff */
[----:B------:R0:W4:Y:S01]  /*06e0*/  LDG.E.U16 R40, desc[UR60][R8.64] ;  /* 0x0000003c08287981 */ /* 0x000122000c1e1500 */
[----:B------:R-:W-:-:S03]  /*06f0*/  LEA.HI.X.SX32 R3, R15, R47, 0x1, P0 ;  /* 0x0000002f0f037211 */ /* 0x000fc600000f0eff */
[C---:B------:R-:W-:Y:S01]  /*0700*/  IMAD R15, R19.reuse, 0x4, R16 ;  /* 0x00000004130f7824 */ /* 0x040fe200078e0210 */
[-C--:B------:R-:W-:Y:S01]  /*0710*/  LEA R6, P0, R14, R45.reuse, 0x1 ;  /* 0x0000002d0e067211 */ /* 0x080fe200078008ff */
[----:B------:R0:W4:Y:S02]  /*0720*/  LDG.E.U16 R41, desc[UR60][R2.64] ;  /* 0x0000003c02297981 */ /* 0x000124000c1e1500 */
[----:B------:R-:W-:Y:S01]  /*0730*/  IMAD R17, R19, 0x4, R15 ;  /* 0x0000000413117824 */ /* 0x000fe200078e020f */
[----:B------:R-:W-:-:S03]  /*0740*/  LEA R12, P1, R13, R45, 0x1 ;  /* 0x0000002d0d0c7211 */ /* 0x000fc600078208ff */
[----:B-1----:R-:W-:Y:S01]  /*0750*/  IMAD R5, R19, 0x4, R17 ;  /* 0x0000000413057824 */ /* 0x002fe200078e0211 */
[----:B------:R-:W-:Y:S02]  /*0760*/  LEA.HI.X.SX32 R7, R14, R47, 0x1, P0 ;  /* 0x0000002f0e077211 */ /* 0x000fe400000f0eff */
[----:B0-----:R-:W-:Y:S02]  /*0770*/  LEA R10, P0, R15, R45, 0x1 ;  /* 0x0000002d0f0a7211 */ /* 0x001fe400078008ff */
[----:B------:R-:W-:Y:S01]  /*0780*/  LEA R18, R19, R5, 0x2 ;  /* 0x0000000513127211 */ /* 0x000fe200078e10ff */
[----:B------:R0:W4:Y:S01]  /*0790*/  LDG.E.U16 R43, desc[UR60][R6.64] ;  /* 0x0000003c062b7981 */ /* 0x000122000c1e1500 */
[-C--:B------:R-:W-:Y:S02]  /*07a0*/  LEA.HI.X.SX32 R13, R13, R47.reuse, 0x1, P1 ;  /* 0x0000002f0d0d7211 */ /* 0x080fe400008f0eff */
[----:B------:R-:W-:Y:S02]  /*07b0*/  LEA.HI.X.SX32 R11, R15, R47, 0x1, P0 ;  /* 0x0000002f0f0b7211 */ /* 0x000fe400000f0eff */
[-C--:B------:R-:W-:Y:S01]  /*07c0*/  LEA R8, P1, R5, R45.reuse, 0x1 ;  /* 0x0000002d05087211 */ /* 0x080fe200078208ff */
[----:B------:R-:W-:Y:S01]  /*07d0*/  IMAD R15, R19, 0x4, R18 ;  /* 0x00000004130f7824 */ /* 0x000fe200078e0212 */
[C---:B------:R-:W-:Y:S01]  /*07e0*/  LEA R4, P0, R0.reuse, R45, 0x1 ;  /* 0x0000002d00047211 */ /* 0x040fe200078008ff */
[----:B------:R1:W4:Y:S01]  /*07f0*/  LDG.E.U16 R42, desc[UR60][R12.64] ;  /* 0x0000003c0c2a7981 */ /* 0x000322000c1e1500 */
[-C--:B------:R-:W-:Y:S01]  /*0800*/  LEA.HI.X.SX32 R9, R5, R47.reuse, 0x1, P1 ;  /* 0x0000002f05097211 */ /* 0x080fe200008f0eff */
[----:B------:R-:W-:Y:S01]  /*0810*/  IMAD R19, R19, 0x4, R15 ;  /* 0x0000000413137824 */ /* 0x000fe200078e020f */
[----:B------:R-:W-:Y:S01]  /*0820*/  LEA.HI.X.SX32 R5, R0, R47, 0x1, P0 ;  /* 0x0000002f00057211 */ /* 0x000fe200000f0eff */
[----:B------:R1:W4:Y:S01]  /*0830*/  LDG.E.U16 R44, desc[UR60][R10.64] ;  /* 0x0000003c0a2c7981 */ /* 0x000322000c1e1500 */
[----:B------:R-:W-:-:S02]  /*0840*/  LEA R2, P0, R16, R45, 0x1 ;  /* 0x0000002d10027211 */ /* 0x000fc400078008ff */
[-C--:B0-----:R-:W-:Y:S01]  /*0850*/  LEA R6, P1, R17, R45.reuse, 0x1 ;  /* 0x0000002d11067211 */ /* 0x081fe200078208ff */
[----:B------:R0:W4:Y:S01]  /*0860*/  LDG.E.U16 R8, desc[UR60][R8.64] ;  /* 0x0000003c08087981 */ /* 0x000122000c1e1500 */
[----:B------:R-:W-:Y:S02]  /*0870*/  LEA R14, P2, R15, R45, 0x1 ;  /* 0x0000002d0f0e7211 */ /* 0x000fe400078408ff */
[-C--:B------:R-:W-:Y:S01]  /*0880*/  LEA.HI.X.SX32 R3, R16, R47.reuse, 0x1, P0 ;  /* 0x0000002f10037211 */ /* 0x080fe200000f0eff */
[----:B------:R0:W4:Y:S01]  /*0890*/  LDG.E.U16 R5, desc[UR60][R4.64] ;  /* 0x0000003c04057981 */ /* 0x000122000c1e1500 */
[----:B------:R-:W-:Y:S02]  /*08a0*/  LEA.HI.X.SX32 R7, R17, R47, 0x1, P1 ;  /* 0x0000002f11077211 */ /* 0x000fe400008f0eff */
[-C--:B-1----:R-:W-:Y:S01]  /*08b0*/  LEA R12, P0, R18, R45.reuse, 0x1 ;  /* 0x0000002d120c7211 */ /* 0x082fe200078008ff */
[----:B------:R-:W4:Y:S01]  /*08c0*/  LDG.E.U16 R2, desc[UR60][R2.64] ;  /* 0x0000003c02027981 */ /* 0x000f22000c1e1500 */
[----:B------:R-:W-:-:S02]  /*08d0*/  LEA R10, P1, R19, R45, 0x1 ;  /* 0x0000002d130a7211 */ /* 0x000fc400078208ff */
[-C--:B------:R-:W-:Y:S01]  /*08e0*/  LEA.HI.X.SX32 R15, R15, R47.reuse, 0x1, P2 ;  /* 0x0000002f0f0f7211 */ /* 0x080fe200010f0eff */
[----:B------:R1:W4:Y:S01]  /*08f0*/  LDG.E.U16 R7, desc[UR60][R6.64] ;  /* 0x0000003c06077981 */ /* 0x000322000c1e1500 */
[-C--:B------:R-:W-:Y:S02]  /*0900*/  LEA.HI.X.SX32 R13, R18, R47.reuse, 0x1, P0 ;  /* 0x0000002f120d7211 */ /* 0x080fe400000f0eff */
[----:B------:R-:W-:Y:S01]  /*0910*/  LEA.HI.X.SX32 R11, R19, R47, 0x1, P1 ;  /* 0x0000002f130b7211 */ /* 0x000fe200008f0eff */
[----:B------:R-:W4:Y:S04]  /*0920*/  LDG.E.U16 R14, desc[UR60][R14.64] ;  /* 0x0000003c0e0e7981 */ /* 0x000f28000c1e1500 */
[----:B------:R-:W4:Y:S04]  /*0930*/  LDG.E.U16 R12, desc[UR60][R12.64] ;  /* 0x0000003c0c0c7981 */ /* 0x000f28000c1e1500 */
[----:B------:R-:W4:Y:S01]  /*0940*/  LDG.E.U16 R10, desc[UR60][R10.64] ;  /* 0x0000003c0a0a7981 */ /* 0x000f22000c1e1500 */
[----:B------:R-:W-:Y:S01]  /*0950*/  LOP3.LUT R0, R121, 0xc0, RZ, 0xc0, !PT ;  /* 0x000000c079007812 */ /* 0x000fe200078ec0ff */
[----:B------:R-:W1:Y:S03]  /*0960*/  S2UR UR5, SR_CgaCtaId ;  /* 0x00000000000579c3 */ /* 0x000e660000008800 */
[----:B0-----:R-:W-:-:S05]  /*0970*/  SHF.R.U32.HI R9, RZ, 0x2, R0 ;  /* 0x00000002ff097819 */ /* 0x001fca0000011600 */
[----:B------:R-:W0:Y:S01]  /*0980*/  LDC R0, c[0x0][0x280] ;  /* 0x0000a000ff007b82 */ /* 0x000e220000000800 */
[----:B------:R-:W-:Y:S01]  /*0990*/  IMAD.SHL.U32 R4, R121, 0x2, RZ ;  /* 0x0000000279047824 */ /* 0x000fe200078e00ff */
[----:B------:R-:W-:-:S04]  /*09a0*/  UMOV UR4, 0x400 ;  /* 0x0000040000047882 */ /* 0x000fc80000000000 */
[----:B------:R-:W-:-:S04]  /*09b0*/  LOP3.LUT R9, R9, 0x1fe, R4, 0x78, !PT ;  /* 0x000001fe09097812 */ /* 0x000fc800078e7804 */
[----:B------:R-:W-:Y:S01]  /*09c0*/  LOP3.LUT R16, R9, 0x40, RZ, 0x3c, !PT ;  /* 0x0000004009107812 */ /* 0x000fe200078e3cff */
[----:B-1----:R-:W-:Y:S01]  /*09d0*/  ULEA UR4, UR5, UR4, 0x18 ;  /* 0x0000000405047291 */ /* 0x002fe2000f8ec03f */
[----:B0-----:R-:W-:Y:S01]  /*09e0*/  ISETP.GE.AND P0, PT, R0, 0x1, PT ;  /* 0x000000010000780c */ /* 0x001fe20003f06270 */
[----:B------:R-:W-:Y:S01]  /*09f0*/  IMAD.MOV.U32 R0, RZ, RZ, 0x3f800000 ;  /* 0x3f800000ff007424 */ /* 0x000fe200078e00ff */
[----:B------:R-:W-:Y:S01]  /*0a00*/  MOV R6, 0xff800000 ;  /* 0xff80000000067802 */ /* 0x000fe20000000f00 */
[----:B------:R-:W-:Y:S01]  /*0a10*/  IMAD.MOV.U32 R4, RZ, RZ, 0x3f800000 ;  /* 0x3f800000ff047424 */ /* 0x000fe200078e00ff */
[----:B------:R-:W-:Y:S01]  /*0a20*/  CS2R R88, SRZ ;  /* 0x0000000000587805 */ /* 0x000fe2000001ff00 */
[----:B------:R-:W-:Y:S01]  /*0a30*/  IMAD.MOV.U32 R3, RZ, RZ, -0x800000 ;  /* 0xff800000ff037424 */ /* 0x000fe200078e00ff */
[----:B------:R-:W-:Y:S02]  /*0a40*/  CS2R R90, SRZ ;  /* 0x00000000005a7805 */ /* 0x000fe4000001ff00 */
[----:B------:R-:W-:-:S02]  /*0a50*/  CS2R R92, SRZ ;  /* 0x00000000005c7805 */ /* 0x000fc4000001ff00 */
[----:B------:R-:W-:Y:S02]  /*0a60*/  CS2R R94, SRZ ;  /* 0x00000000005e7805 */ /* 0x000fe4000001ff00 */
[----:B------:R-:W-:Y:S02]  /*0a70*/  CS2R R96, SRZ ;  /* 0x0000000000607805 */ /* 0x000fe4000001ff00 */
[----:B------:R-:W-:Y:S02]  /*0a80*/  CS2R R98, SRZ ;  /* 0x0000000000627805 */ /* 0x000fe4000001ff00 */
[----:B------:R-:W-:Y:S02]  /*0a90*/  CS2R R100, SRZ ;  /* 0x0000000000647805 */ /* 0x000fe4000001ff00 */
        /* <DEDUP_REMOVED lines=8> */
[----:B------:R-:W-:Y:S01]  /*0b20*/  CS2R R118, SRZ ;  /* 0x0000000000767805 */ /* 0x000fe2000001ff00 */
[----:B--2---:R-:W-:Y:S04]  /*0b30*/  STS.U16 [R9+UR4+0x8000], R20 ;  /* 0x0080001409007988 */ /* 0x004fe80008000404 */
[----:B---3--:R-:W-:Y:S04]  /*0b40*/  STS.U16 [R9+UR4+0x8400], R22 ;  /* 0x0084001609007988 */ /* 0x008fe80008000404 */
[----:B-----5:R-:W-:Y:S04]  /*0b50*/  STS.U16 [R9+UR4+0x8800], R24 ;  /* 0x0088001809007988 */ /* 0x020fe80008000404 */
[----:B----4-:R-:W-:Y:S04]  /*0b60*/  STS.U16 [R9+UR4+0x8c00], R26 ;  /* 0x008c001a09007988 */ /* 0x010fe80008000404 */
[----:B------:R-:W-:Y:S04]  /*0b70*/  STS.U16 [R9+UR4+0x9000], R28 ;  /* 0x0090001c09007988 */ /* 0x000fe80008000404 */
        /* <DEDUP_REMOVED lines=22> */
[----:B------:R0:W-:Y:S04]  /*0ce0*/  STS.U16 [R16+UR4+0xae00], R5 ;  /* 0x00ae000510007988 */ /* 0x0001e80008000404 */
[----:B------:R1:W-:Y:S04]  /*0cf0*/  STS.U16 [R16+UR4+0xb200], R2 ;  /* 0x00b2000210007988 */ /* 0x0003e80008000404 */
[----:B------:R1:W-:Y:S04]  /*0d00*/  STS.U16 [R16+UR4+0xb600], R7 ;  /* 0x00b6000710007988 */ /* 0x0003e80008000404 */
[----:B------:R1:W-:Y:S01]  /*0d10*/  STS.U16 [R16+UR4+0xba00], R12 ;  /* 0x00ba000c10007988 */ /* 0x0003e20008000404 */
[----:B0-----:R-:W-:-:S03]  /*0d20*/  LOP3.LUT R5, R121, 0x7f, RZ, 0xc0, !PT ;  /* 0x0000007f79057812 */ /* 0x001fc600078ec0ff */
[----:B------:R1:W-:Y:S01]  /*0d30*/  STS.U16 [R16+UR4+0xbe00], R10 ;  /* 0x00be000a10007988 */ /* 0x0003e20008000404 */
[----:B------:R-:W-:Y:S05]  /*0d40*/  @!P0 BRA `(.L_x_0) ;  /* 0x0000006400448947 */ /* 0x000fea0003800000 */
[----:B------:R-:W0:Y:S01]  /*0d50*/  LDC.64 R124, c[0x0][0x250] ;  /* 0x00009400ff7c7b82 */ /* 0x000e220000000a00 */
[--C-:B------:R-:W-:Y:S01]  /*0d60*/  SHF.R.U32.HI R3, RZ, 0x7, R121.reuse ;  /* 0x00000007ff037819 */ /* 0x100fe20000011679 */
[----:B------:R-:W-:Y:S01]  /*0d70*/  ULDC UR5, c[0x0][0x258] ;  /* 0x0000960000057ab9 */ /* 0x000fe20000000800 */
[----:B------:R-:W-:Y:S01]  /*0d80*/  ULDC.64 UR6, c[0x0][0x218] ;  /* 0x0000860000067ab9 */ /* 0x000fe20000000a00 */
[----:B------:R-:W-:Y:S01]  /*0d90*/  IMAD R6, R5, UR5, RZ ;  /* 0x0000000505067c24 */ /* 0x000fe2000f8e02ff */
[----:B------:R-:W-:Y:S01]  /*0da0*/  SGXT.U32 R3, R3, 0x1 ;  /* 0x000000010303781a */ /* 0x000fe20000000000 */
[----:B------:R-:W-:Y:S01]  /*0db0*/  ULDC.64 UR8, c[0x0][0x260] ;  /* 0x0000980000087ab9 */ /* 0x000fe20000000a00 */
[----:B------:R-:W-:Y:S01]  /*0dc0*/  SHF.R.U32.HI R9, RZ, 0x5, R121 ;  /* 0x00000005ff097819 */ /* 0x000fe20000011679 */
[----:B------:R-:W2:Y:S01]  /*0dd0*/  S2UR UR10, SR_CTAID.Y ;  /* 0x00000000000a79c3 */ /* 0x000ea20000002600 */
[----:B-1----:R-:W-:Y:S01]  /*0de0*/  IMAD.SHL.U32 R7, R6, 0x2, RZ ;  /* 0x0000000206077824 */ /* 0x002fe200078e00ff */
[----:B------:R-:W-:Y:S01]  /*0df0*/  UMOV UR57, 0x40000040 ;  /* 0x4000004000397882 */ /* 0x000fe20000000000 */
[----:B------:R-:W-:Y:S01]  /*0e00*/  R2UR UR5, R9 ;  /* 0x00000000090572ca */ /* 0x000fe200000e0000 */
[----:B------:R-:W-:Y:S01]  /*0e10*/  IMAD R27, R5, UR9, RZ ;  /* 0x00000009051b7c24 */ /* 0x000fe2000f8e02ff */
[----:B------:R-:W-:-:S03]  /*0e20*/  USHF.R.U32.HI UR9, URZ, 0x4, UR4 ;  /* 0x000000043f097899 */ /* 0x000fc60008011604 */
[----:B------:R-:W1:Y:S01]  /*0e30*/  LDC R2, c[0x0][0x268] ;  /* 0x00009a00ff027b82 */ /* 0x000e620000000800 */
[----:B------:R-:W-:-:S05]  /*0e40*/  USGXT.U32 UR11, UR9, 0xe ;  /* 0x0000000e090b789a */ /* 0x000fca0008000000 */
[----:B------:R-:W-:Y:S01]  /*0e50*/  UMOV UR5, URZ ;  /* 0x0000003f00057c82 */ /* 0x000fe20008000000 */
[----:B------:R-:W-:Y:S01]  /*0e60*/  IMAD.U32 R252, RZ, RZ, UR11 ;  /* 0x0000000bfffc7e24 */ /* 0x000fe2000f8e00ff */
[----:B------:R-:W3:Y:S01]  /*0e70*/  LDC.64 R144, c[0x0][0x220] ;  /* 0x00008800ff907b82 */ /* 0x000ee20000000a00 */
[----:B0-----:R-:W-:-:S05]  /*0e80*/  IMAD R8, R3, R125, RZ ;  /* 0x0000007d03087224 */ /* 0x001fca00078e02ff */
[----:B------:R-:W-:Y:S01]  /*0e90*/  LEA R10, R125, R8, 0x1 ;  /* 0x000000087d0a7211 */ /* 0x000fe200078e08ff */
[----:B--2---:R-:W-:Y:S01]  /*0ea0*/  IMAD R0, R124, UR10, RZ ;  /* 0x0000000a7c007c24 */ /* 0x004fe2000f8e02ff */
[----:B------:R-:W-:-:S03]  /*0eb0*/  UIMAD UR8, UR10, UR8, URZ ;  /* 0x000000080a0872a4 */ /* 0x000fc6000f8e023f */
[C---:B------:R-:W-:Y:S01]  /*0ec0*/  IMAD R12, R125.reuse, 0x2, R10 ;  /* 0x000000027d0c7824 */ /* 0x040fe200078e020a */
[----:B------:R-:W-:Y:S01]  /*0ed0*/  UMOV UR10, URZ ;  /* 0x0000003f000a7c82 */ /* 0x000fe20008000000 */
[----:B------:R-:W-:Y:S02]  /*0ee0*/  IMAD.SHL.U32 R4, R0, 0x2, RZ ;  /* 0x0000000200047824 */ /* 0x000fe400078e00ff */
[----:B------:R-:W-:Y:S02]  /*0ef0*/  IMAD R14, R125, 0x2, R12 ;  /* 0x000000027d0e7824 */ /* 0x000fe400078e020c */
[----:B-1----:R-:W-:Y:S01]  /*0f00*/  IMAD R29, R3, R2, RZ ;  /* 0x00000002031d7224 */ /* 0x002fe200078e02ff */
[----:B------:R-:W-:Y:S01]  /*0f10*/  IADD3 R43, P0, P1, R7, UR6, R4 ;  /* 0x00000006072b7c10 */ /* 0x000fe2000f91e004 */
[----:B------:R-:W-:Y:S01]  /*0f20*/  IMAD R16, R125, 0x2, R14 ;  /* 0x000000027d107824 */ /* 0x000fe200078e020e */
[----:B------:R-:W-:Y:S01]  /*0f30*/  UMOV UR6, URZ ;  /* 0x0000003f00067c82 */ /* 0x000fe20008000000 */
[----:B------:R-:W-:-:S03]  /*0f40*/  IMAD.HI R3, R6, 0x2, RZ ;  /* 0x0000000206037827 */ /* 0x000fc600078e02ff */
[----:B------:R-:W-:Y:S01]  /*0f50*/  LEA R18, R125, R16, 0x1 ;  /* 0x000000107d127211 */ /* 0x000fe200078e08ff */
[----:B------:R-:W-:-:S04]  /*0f60*/  IMAD.HI R0, R0, 0x2, RZ ;  /* 0x0000000200007827 */ /* 0x000fc800078e02ff */
[----:B------:R-:W-:Y:S01]  /*0f70*/  IMAD R20, R125, 0x2, R18 ;  /* 0x000000027d147824 */ /* 0x000fe200078e0212 */
[----:B------:R-:W-:Y:S01]  /*0f80*/  IADD3.X R45, R3, UR7, R0, P0, P1 ;  /* 0x00000007032d7c10 */ /* 0x000fe200087e2400 */
[----:B------:R-:W-:Y:S01]  /*0f90*/  IMAD R31, R2, 0x2, R29 ;  /* 0x00000002021f7824 */ /* 0x000fe200078e021d */
[-C--:B------:R-:W-:Y:S01]  /*0fa0*/  LEA R128, P0, R8, R43.reuse, 0x1 ;  /* 0x0000002b08807211 */ /* 0x080fe200078008ff */
[C---:B------:R-:W-:Y:S01]  /*0fb0*/  IMAD R22, R125.reuse, 0x2, R20 ;  /* 0x000000027d167824 */ /* 0x040fe200078e0214 */
[----:B------:R-:W-:Y:S01]  /*0fc0*/  LEA R132, P1, R10, R43, 0x1 ;  /* 0x0000002b0a847211 */ /* 0x000fe200078208ff */
[----:B------:R-:W-:Y:S01]  /*0fd0*/  IMAD R33, R2, 0x2, R31 ;  /* 0x0000000202217824 */ /* 0x000fe200078e021f */
[-C--:B------:R-:W-:Y:S01]  /*0fe0*/  LEA.HI.X.SX32 R129, R8, R45.reuse, 0x1, P0 ;  /* 0x0000002d08817211 */ /* 0x080fe200000f0eff */
[C---:B------:R-:W-:Y:S01]  /*0ff0*/  IMAD R24, R125.reuse, 0x2, R22 ;  /* 0x000000027d187824 */ /* 0x040fe200078e0216 */
[----:B------:R-:W-:Y:S01]  /*1000*/  LEA.HI.X.SX32 R133, R10, R45, 0x1, P1 ;  /* 0x0000002d0a857211 */ /* 0x000fe200008f0eff */
[----:B------:R-:W-:Y:S01]  /*1010*/  IMAD.U32 R137, RZ, RZ, UR10 ;  /* 0x0000000aff897e24 */ /* 0x000fe2000f8e00ff */
[C---:B------:R-:W-:Y:S01]  /*1020*/  LEA R130, P0, R12.reuse, R43, 0x1 ;  /* 0x0000002b0c827211 */ /* 0x040fe200078008ff */
[----:B------:R0:W-:Y:S01]  /*1030*/  STL.64 [R1+0x2c8], R128 ;  /* 0x0002c88001007387 */ /* 0x0001e20000100a00 */
[C---:B------:R-:W-:Y:S01]  /*1040*/  LEA R26, R125.reuse, R24, 0x1 ;  /* 0x000000187d1a7211 */ /* 0x040fe200078e08ff */
[----:B------:R-:W-:Y:S01]  /*1050*/  USHF.L.U32 UR10, UR8, 0x1, URZ ;  /* 0x00000001080a7899 */ /* 0x000fe2000800063f */
[----:B------:R-:W-:Y:S01]  /*1060*/  LEA.HI.X.SX32 R131, R12, R45, 0x1, P0 ;  /* 0x0000002d0c837211 */ /* 0x000fe200000f0eff */
[----:B------:R-:W-:Y:S01]  /*1070*/  STL.64 [R1+0x2c0], R132 ;  /* 0x0002c08401007387 */ /* 0x000fe20000100a00 */
[----:B------:R-:W-:Y:S01]  /*1080*/  LEA R12, P1, R18, R43, 0x1 ;  /* 0x0000002b120c7211 */ /* 0x000fe200078208ff */
[C---:B------:R-:W-:Y:S01]  /*1090*/  IMAD R28, R125.reuse, 0x2, R26 ;  /* 0x000000027d1c7824 */ /* 0x040fe200078e021a */
[----:B------:R-:W-:Y:S01]  /*10a0*/  LEA R35, R2, R33, 0x1 ;  /* 0x0000002102237211 */ /* 0x000fe200078e08ff */
[----:B------:R-:W-:Y:S01]  /*10b0*/  UIMAD.WIDE UR8, UR8, 0x2, URZ ;  /* 0x00000002080878a5 */ /* 0x000fe2000f8e023f */
[----:B------:R-:W-:Y:S01]  /*10c0*/  LEA.HI.X.SX32 R13, R18, R45, 0x1, P1 ;  /* 0x0000002d120d7211 */ /* 0x000fe200008f0eff */
[----:B------:R-:W-:Y:S01]  /*10d0*/  IMAD R30, R125, 0x2, R28 ;  /* 0x000000027d1e7824 */ /* 0x000fe200078e021c */
[----:B------:R-:W-:Y:S01]  /*10e0*/  UIADD3 UR7, UR4, 0x8000, URZ ;  /* 0x0000800004077890 */ /* 0x000fe2000fffe03f */
[----:B0-----:R-:W-:Y:S01]  /*10f0*/  LEA R128, P2, R14, R43, 0x1 ;  /* 0x0000002b0e807211 */ /* 0x001fe200078408ff */
[----:B------:R-:W-:-:S02]  /*1100*/  IMAD R37, R2, 0x2, R35 ;  /* 0x0000000202257824 */ /* 0x000fc400078e0223 */
[C---:B------:R-:W-:Y:S01]  /*1110*/  IMAD R32, R125.reuse, 0x2, R30 ;  /* 0x000000027d207824 */ /* 0x040fe200078e021e */
[----:B------:R-:W-:Y:S01]  /*1120*/  LEA.HI.X.SX32 R129, R14, R45, 0x1, P2 ;  /* 0x0000002d0e817211 */ /* 0x000fe200010f0eff */
[----:B------:R-:W-:Y:S01]  /*1130*/  USHF.R.U32.HI UR7, URZ, 0x4, UR7 ;  /* 0x000000043f077899 */ /* 0x000fe20008011607 */
[C---:B------:R-:W-:Y:S02]  /*1140*/  LEA R10, P2, R20.reuse, R43, 0x1 ;  /* 0x0000002b140a7211 */ /* 0x040fe400078408ff */
[C---:B------:R-:W-:Y:S01]  /*1150*/  LEA R34, R125.reuse, R32, 0x1 ;  /* 0x000000207d227211 */ /* 0x040fe200078e08ff */
[----:B------:R0:W-:Y:S01]  /*1160*/  STL.64 [R1+0x2b0], R128 ;  /* 0x0002b08001007387 */ /* 0x0001e20000100a00 */
[----:B------:R-:W-:Y:S01]  /*1170*/  LEA.HI.X.SX32 R11, R20, R45, 0x1, P2 ;  /* 0x0000002d140b7211 */ /* 0x000fe200010f0eff */
[----:B------:R-:W-:Y:S01]  /*1180*/  USGXT.U32 UR56, UR7, 0xe ;  /* 0x0000000e0738789a */ /* 0x000fe20008000000 */
[----:B------:R-:W-:Y:S01]  /*1190*/  LEA R39, R2, R37, 0x1 ;  /* 0x0000002502277211 */ /* 0x000fe200078e08ff */
[----:B------:R-:W-:Y:S01]  /*11a0*/  IMAD R36, R125, 0x2, R34 ;  /* 0x000000027d247824 */ /* 0x000fe200078e0222 */
[----:B------:R-:W-:Y:S01]  /*11b0*/  STL.64 [R1+0x2b8], R130 ;  /* 0x0002b88201007387 */ /* 0x000fe20000100a00 */
[----:B------:R-:W-:-:S02]  /*11c0*/  UIADD3 UR8, UP0, UR56, 0x80, URZ ;  /* 0x0000008038087890 */ /* 0x000fc4000ff1e03f */
[C---:B------:R-:W-:Y:S02]  /*11d0*/  IMAD R38, R125.reuse, 0x2, R36 ;  /* 0x000000027d267824 */ /* 0x040fe400078e0224 */
[----:B------:R-:W-:Y:S02]  /*11e0*/  IMAD R21, R2, 0x2, R39 ;  /* 0x0000000202157824 */ /* 0x000fe400078e0227 */
[C---:B------:R-:W-:Y:S01]  /*11f0*/  IMAD R40, R125.reuse, 0x2, R38 ;  /* 0x000000027d287824 */ /* 0x040fe200078e0226 */
[----:B0-----:R-:W-:Y:S02]  /*1200*/  LEA R128, P0, R16, R43, 0x1 ;  /* 0x0000002b10807211 */ /* 0x001fe400078008ff */
[----:B------:R-:W-:Y:S02]  /*1210*/  LEA R23, R2, R21, 0x1 ;  /* 0x0000001502177211 */ /* 0x000fe400078e08ff */
[C---:B------:R-:W-:Y:S02]  /*1220*/  LEA R42, R125.reuse, R40, 0x1 ;  /* 0x000000287d2a7211 */ /* 0x040fe400078e08ff */
[----:B------:R-:W-:Y:S01]  /*1230*/  LEA.HI.X.SX32 R129, R16, R45, 0x1, P0 ;  /* 0x0000002d10817211 */ /* 0x000fe200000f0eff */
[----:B------:R-:W-:Y:S01]  /*1240*/  IMAD R41, R2, 0x2, R23 ;  /* 0x0000000202297824 */ /* 0x000fe200078e0217 */
[----:B------:R-:W-:Y:S01]  /*1250*/  LEA R14, P0, R22, R43, 0x1 ;  /* 0x0000002b160e7211 */ /* 0x000fe200078008ff */
[----:B------:R-:W-:-:S02]  /*1260*/  IMAD R44, R125, 0x2, R42 ;  /* 0x000000027d2c7824 */ /* 0x000fc400078e022a */
[----:B------:R-:W-:Y:S01]  /*1270*/  STL.64 [R1+0x2a8], R128 ;  /* 0x0002a88001007387 */ /* 0x000fe20000100a00 */
[----:B------:R-:W-:Y:S01]  /*1280*/  LEA.HI.X.SX32 R15, R22, R45, 0x1, P0 ;  /* 0x0000002d160f7211 */ /* 0x000fe200000f0eff */
[C---:B------:R-:W-:Y:S02]  /*1290*/  IMAD R46, R125.reuse, 0x2, R44 ;  /* 0x000000027d2e7824 */ /* 0x040fe400078e022c */
[----:B------:R0:W-:Y:S01]  /*12a0*/  STL.64 [R1+0x2a0], R12 ;  /* 0x0002a00c01007387 */ /* 0x0001e20000100a00 */
[C---:B------:R-:W-:Y:S02]  /*12b0*/  IMAD R9, R2.reuse, 0x2, R41 ;  /* 0x0000000202097824 */ /* 0x040fe400078e0229 */
[----:B------:R-:W-:Y:S01]  /*12c0*/  IMAD R48, R125, 0x2, R46 ;  /* 0x000000027d307824 */ /* 0x000fe200078e022e */
[----:B------:R1:W-:Y:S02]  /*12d0*/  STL.64 [R1+0x298], R10 ;  /* 0x0002980a01007387 */ /* 0x0003e40000100a00 */
[----:B------:R-:W-:-:S02]  /*12e0*/  LEA R17, R2, R9, 0x1 ;  /* 0x0000000902117211 */ /* 0x000fc400078e08ff */
[C---:B------:R-:W-:Y:S01]  /*12f0*/  LEA R50, R125.reuse, R48, 0x1 ;  /* 0x000000307d327211 */ /* 0x040fe200078e08ff */
[----:B------:R2:W-:Y:S02]  /*1300*/  STL.64 [R1+0x290], R14 ;  /* 0x0002900e01007387 */ /* 0x0005e40000100a00 */
[----:B------:R-:W-:Y:S01]  /*1310*/  IMAD R19, R2, 0x2, R17 ;  /* 0x0000000202137824 */ /* 0x000fe200078e0211 */
[-C--:B0-----:R-:W-:Y:S01]  /*1320*/  LEA R12, P1, R24, R43.reuse, 0x1 ;  /* 0x0000002b180c7211 */ /* 0x081fe200078208ff */
[C---:B------:R-:W-:Y:S02]  /*1330*/  IMAD R52, R125.reuse, 0x2, R50 ;  /* 0x000000027d347824 */ /* 0x040fe400078e0232 */
[----:B------:R-:W-:Y:S01]  /*1340*/  IMAD R5, R2, 0x2, R19 ;  /* 0x0000000202057824 */ /* 0x000fe200078e0213 */
[----:B-1----:R-:W-:Y:S01]  /*1350*/  LEA R10, P2, R26, R43, 0x1 ;  /* 0x0000002b1a0a7211 */ /* 0x002fe200078408ff */
[----:B------:R-:W-:Y:S01]  /*1360*/  IMAD R54, R125, 0x2, R52 ;  /* 0x000000027d367824 */ /* 0x000fe200078e0234 */
[----:B------:R-:W-:-:S02]  /*1370*/  LEA.HI.X.SX32 R13, R24, R45, 0x1, P1 ;  /* 0x0000002d180d7211 */ /* 0x000fc400008f0eff */
[----:B------:R-:W-:Y:S01]  /*1380*/  LEA.HI.X.SX32 R11, R26, R45, 0x1, P2 ;  /* 0x0000002d1a0b7211 */ /* 0x000fe200010f0eff */
[C---:B------:R-:W-:Y:S01]  /*1390*/  IMAD R56, R125.reuse, 0x2, R54 ;  /* 0x000000027d387824 */ /* 0x040fe200078e0236 */
[-C--:B--2---:R-:W-:Y:S01]  /*13a0*/  LEA R14, P0, R28, R43.reuse, 0x1 ;  /* 0x0000002b1c0e7211 */ /* 0x084fe200078008ff */
[----:B------:R-:W-:Y:S01]  /*13b0*/  STL.64 [R1+0x288], R12 ;  /* 0x0002880c01007387 */ /* 0x000fe20000100a00 */
[----:B------:R-:W-:Y:S02]  /*13c0*/  LEA R128, P1, R30, R43, 0x1 ;  /* 0x0000002b1e807211 */ /* 0x000fe400078208ff */
[C---:B------:R-:W-:Y:S01]  /*13d0*/  LEA R58, R125.reuse, R56, 0x1 ;  /* 0x000000387d3a7211 */ /* 0x040fe200078e08ff */
[----:B------:R0:W-:Y:S01]  /*13e0*/  STL.64 [R1+0x280], R10 ;  /* 0x0002800a01007387 */ /* 0x0001e20000100a00 */
[-C--:B------:R-:W-:Y:S02]  /*13f0*/  LEA.HI.X.SX32 R15, R28, R45.reuse, 0x1, P0 ;  /* 0x0000002d1c0f7211 */ /* 0x080fe400000f0eff */
[----:B------:R-:W-:Y:S01]  /*1400*/  LEA.HI.X.SX32 R129, R30, R45, 0x1, P1 ;  /* 0x0000002d1e817211 */ /* 0x000fe200008f0eff */
[C---:B------:R-:W-:Y:S01]  /*1410*/  IMAD R60, R125.reuse, 0x2, R58 ;  /* 0x000000027d3c7824 */ /* 0x040fe200078e023a */
[C---:B------:R-:W-:Y:S01]  /*1420*/  LEA R130, P0, R34.reuse, R43, 0x1 ;  /* 0x0000002b22827211 */ /* 0x040fe200078008ff */
[----:B------:R-:W-:Y:S02]  /*1430*/  STL.64 [R1+0x278], R14 ;  /* 0x0002780e01007387 */ /* 0x000fe40000100a00 */
[C---:B------:R-:W-:Y:S01]  /*1440*/  IMAD R62, R125.reuse, 0x2, R60 ;  /* 0x000000027d3e7824 */ /* 0x040fe200078e023c */
[----:B------:R-:W-:Y:S01]  /*1450*/  LEA.HI.X.SX32 R131, R34, R45, 0x1, P0 ;  /* 0x0000002d22837211 */ /* 0x000fe200000f0eff */
[----:B------:R1:W-:Y:S01]  /*1460*/  STL.64 [R1+0x270], R128 ;  /* 0x0002708001007387 */ /* 0x0003e20000100a00 */
[-C--:B------:R-:W-:Y:S01]  /*1470*/  LEA R134, P0, R40, R43.reuse, 0x1 ;  /* 0x0000002b28867211 */ /* 0x080fe200078008ff */
[----:B------:R-:W-:Y:S01]  /*1480*/  IMAD R64, R125, 0x2, R62 ;  /* 0x000000027d407824 */ /* 0x000fe200078e023e */
[----:B0-----:R-:W-:-:S02]  /*1490*/  LEA R10, P2, R32, R43, 0x1 ;  /* 0x0000002b200a7211 */ /* 0x001fc400078408ff */
[-C--:B------:R-:W-:Y:S02]  /*14a0*/  LEA.HI.X.SX32 R135, R40, R45.reuse, 0x1, P0 ;  /* 0x0000002d28877211 */ /* 0x080fe400000f0eff */
[C---:B------:R-:W-:Y:S02]  /*14b0*/  LEA R66, R125.reuse, R64, 0x1 ;  /* 0x000000407d427211 */ /* 0x040fe400078e08ff */
[----:B------:R-:W-:Y:S02]  /*14c0*/  LEA.HI.X.SX32 R11, R32, R45, 0x1, P2 ;  /* 0x0000002d200b7211 */ /* 0x000fe400010f0eff */
[----:B------:R-:W-:Y:S01]  /*14d0*/  LEA R13, R2, R5, 0x1 ;  /* 0x00000005020d7211 */ /* 0x000fe200078e08ff */
[C---:B------:R-:W-:Y:S01]  /*14e0*/  IMAD R68, R125.reuse, 0x2, R66 ;  /* 0x000000027d447824 */ /* 0x040fe200078e0242 */
[C---:B-1----:R-:W-:Y:S01]  /*14f0*/  LEA R128, P1, R36.reuse, R43, 0x1 ;  /* 0x0000002b24807211 */ /* 0x042fe200078208ff */
[----:B------:R0:W-:Y:S02]  /*1500*/  STL.64 [R1+0x268], R10 ;  /* 0x0002680a01007387 */ /* 0x0001e40000100a00 */
[C---:B------:R-:W-:Y:S01]  /*1510*/  IMAD R70, R125.reuse, 0x2, R68 ;  /* 0x000000027d467824 */ /* 0x040fe200078e0244 */
[----:B------:R-:W-:Y:S01]  /*1520*/  LEA.HI.X.SX32 R129, R36, R45, 0x1, P1 ;  /* 0x0000002d24817211 */ /* 0x000fe200008f0eff */
[----:B------:R1:W-:Y:S01]  /*1530*/  STL.64 [R1+0x260], R130 ;  /* 0x0002608201007387 */ /* 0x0003e20000100a00 */
[----:B------:R-:W-:Y:S01]  /*1540*/  LEA R132, P1, R42, R43, 0x1 ;  /* 0x0000002b2a847211 */ /* 0x000fe200078208ff */
[----:B------:R-:W-:-:S02]  /*1550*/  IMAD R72, R125, 0x2, R70 ;  /* 0x000000027d487824 */ /* 0x000fc400078e0246 */
[----:B------:R-:W-:Y:S01]  /*1560*/  IMAD R15, R2, 0x2, R13 ;  /* 0x00000002020f7824 */ /* 0x000fe200078e020d */
[----:B------:R-:W-:Y:S02]  /*1570*/  LEA.HI.X.SX32 R133, R42, R45, 0x1, P1 ;  /* 0x0000002d2a857211 */ /* 0x000fe400008f0eff */
[----:B------:R-:W-:Y:S01]  /*1580*/  LEA R74, R125, R72, 0x1 ;  /* 0x000000487d4a7211 */ /* 0x000fe200078e08ff */
[----:B------:R-:W-:Y:S01]  /*1590*/  IMAD R3, R2, 0x2, R15 ;  /* 0x0000000202037824 */ /* 0x000fe200078e020f */
[----:B0-----:R-:W-:-:S03]  /*15a0*/  LEA R10, P2, R38, R43, 0x1 ;  /* 0x0000002b260a7211 */ /* 0x001fc600078408ff */
[C---:B------:R-:W-:Y:S01]  /*15b0*/  IMAD R76, R125.reuse, 0x2, R74 ;  /* 0x000000027d4c7824 */ /* 0x040fe200078e024a */
[----:B------:R-:W-:Y:S02]  /*15c0*/  LEA.HI.X.SX32 R11, R38, R45, 0x1, P2 ;  /* 0x0000002d260b7211 */ /* 0x000fe400010f0eff */
[----:B-1----:R-:W-:Y:S01]  /*15d0*/  LEA R130, P2, R44, R43, 0x1 ;  /* 0x0000002b2c827211 */ /* 0x002fe200078408ff */
[C---:B------:R-:W-:Y:S01]  /*15e0*/  IMAD R78, R125.reuse, 0x2, R76 ;  /* 0x000000027d4e7824 */ /* 0x040fe200078e024c */
[----:B------:R-:W-:Y:S01]  /*15f0*/  LEA R7, R2, R3, 0x1 ;  /* 0x0000000302077211 */ /* 0x000fe200078e08ff */
[----:B------:R0:W-:Y:S01]  /*1600*/  STL.64 [R1+0x250], R10 ;  /* 0x0002500a01007387 */ /* 0x0001e20000100a00 */
[----:B------:R-:W-:Y:S01]  /*1610*/  LEA.HI.X.SX32 R131, R44, R45, 0x1, P2 ;  /* 0x0000002d2c837211 */ /* 0x000fe200010f0eff */
[C---:B------:R-:W-:Y:S02]  /*1620*/  IMAD R80, R125.reuse, 0x2, R78 ;  /* 0x000000027d507824 */ /* 0x040fe400078e024e */
[----:B------:R1:W-:Y:S03]  /*1630*/  STL.64 [R1+0x258], R128 ;  /* 0x0002588001007387 */ /* 0x0003e60000100a00 */
[C---:B------:R-:W-:Y:S01]  /*1640*/  LEA R82, R125.reuse, R80, 0x1 ;  /* 0x000000507d527211 */ /* 0x040fe200078e08ff */
[----:B------:R2:W-:Y:S04]  /*1650*/  STL.64 [R1+0x248], R134 ;  /* 0x0002488601007387 */ /* 0x0005e80000100a00 */
[----:B------:R-:W-:Y:S01]  /*1660*/  IMAD R84, R125, 0x2, R82 ;  /* 0x000000027d547824 */ /* 0x000fe200078e0252 */
[----:B------:R4:W-:Y:S01]  /*1670*/  STL.64 [R1+0x240], R132 ;  /* 0x0002408401007387 */ /* 0x0009e20000100a00 */
[----:B0-----:R-:W-:-:S02]  /*1680*/  IMAD R11, R2, 0x2, R7 ;  /* 0x00000002020b7824 */ /* 0x001fc400078e0207 */
[C---:B------:R-:W-:Y:S01]  /*1690*/  IMAD R86, R125.reuse, 0x2, R84 ;  /* 0x000000027d567824 */ /* 0x040fe200078e0254 */
[C---:B-1----:R-:W-:Y:S01]  /*16a0*/  LEA R128, P3, R46.reuse, R43, 0x1 ;  /* 0x0000002b2e807211 */ /* 0x042fe200078608ff */
[----:B------:R0:W-:Y:S02]  /*16b0*/  STL.64 [R1+0x238], R130 ;  /* 0x0002388201007387 */ /* 0x0001e40000100a00 */
[C---:B------:R-:W-:Y:S01]  /*16c0*/  IMAD R88, R125.reuse, 0x2, R86 ;  /* 0x000000027d587824 */ /* 0x040fe200078e0256 */
[----:B------:R-:W-:Y:S02]  /*16d0*/  LEA.HI.X.SX32 R129, R46, R45, 0x1, P3 ;  /* 0x0000002d2e817211 */ /* 0x000fe400018f0eff */
[-C--:B--2---:R-:W-:Y:S02]  /*16e0*/  LEA R134, P0, R48, R43.reuse, 0x1 ;  /* 0x0000002b30867211 */ /* 0x084fe400078008ff */
[----:B------:R-:W-:Y:S01]  /*16f0*/  LEA R90, R125, R88, 0x1 ;  /* 0x000000587d5a7211 */ /* 0x000fe200078e08ff */
[----:B------:R1:W-:Y:S01]  /*1700*/  STL.64 [R1+0x230], R128 ;  /* 0x0002308001007387 */ /* 0x0003e20000100a00 */
[----:B----4-:R-:W-:-:S02]  /*1710*/  LEA R132, P1, R50, R43, 0x1 ;  /* 0x0000002b32847211 */ /* 0x010fc400078208ff */
[----:B------:R-:W-:Y:S01]  /*1720*/  LEA.HI.X.SX32 R135, R48, R45, 0x1, P0 ;  /* 0x0000002d30877211 */ /* 0x000fe200000f0eff */
[C---:B------:R-:W-:Y:S01]  /*1730*/  IMAD R92, R125.reuse, 0x2, R90 ;  /* 0x000000027d5c7824 */ /* 0x040fe200078e025a */
[----:B0-----:R-:W-:Y:S02]  /*1740*/  LEA R130, P2, R52, R43, 0x1 ;  /* 0x0000002b34827211 */ /* 0x001fe400078408ff */
[-C--:B------:R-:W-:Y:S01]  /*1750*/  LEA.HI.X.SX32 R133, R50, R45.reuse, 0x1, P1 ;  /* 0x0000002d32857211 */ /* 0x080fe200008f0eff */
[C---:B------:R-:W-:Y:S01]  /*1760*/  IMAD R94, R125.reuse, 0x2, R92 ;  /* 0x000000027d5e7824 */ /* 0x040fe200078e025c */
[----:B------:R-:W-:Y:S01]  /*1770*/  LEA.HI.X.SX32 R131, R52, R45, 0x1, P2 ;  /* 0x0000002d34837211 */ /* 0x000fe200010f0eff */
[----:B------:R0:W-:Y:S01]  /*1780*/  STL.64 [R1+0x228], R134 ;  /* 0x0002288601007387 */ /* 0x0001e20000100a00 */
[C---:B-1----:R-:W-:Y:S01]  /*1790*/  LEA R128, P3, R54.reuse, R43, 0x1 ;  /* 0x0000002b36807211 */ /* 0x042fe200078608ff */
[----:B------:R-:W-:Y:S02]  /*17a0*/  IMAD R96, R125, 0x2, R94 ;  /* 0x000000027d607824 */ /* 0x000fe400078e025e */
[----:B------:R1:W-:Y:S01]  /*17b0*/  STL.64 [R1+0x220], R132 ;  /* 0x0002208401007387 */ /* 0x0003e20000100a00 */
[----:B------:R-:W-:-:S03]  /*17c0*/  LEA.HI.X.SX32 R129, R54, R45, 0x1, P3 ;  /* 0x0000002d36817211 */ /* 0x000fc600018f0eff */
[----:B------:R2:W-:Y:S01]  /*17d0*/  STL.64 [R1+0x218], R130 ;  /* 0x0002188201007387 */ /* 0x0005e20000100a00 */
[C---:B------:R-:W-:Y:S02]  /*17e0*/  LEA R98, R125.reuse, R96, 0x1 ;  /* 0x000000607d627211 */ /* 0x040fe400078e08ff */
[-C--:B0-----:R-:W-:Y:S01]  /*17f0*/  LEA R134, P0, R56, R43.reuse, 0x1 ;  /* 0x0000002b38867211 */ /* 0x081fe200078008ff */
[----:B------:R0:W-:Y:S02]  /*1800*/  STL.64 [R1+0x210], R128 ;  /* 0x0002108001007387 */ /* 0x0001e40000100a00 */
[C---:B------:R-:W-:Y:S01]  /*1810*/  IMAD R100, R125.reuse, 0x2, R98 ;  /* 0x000000027d647824 */ /* 0x040fe200078e0262 */
[----:B-1----:R-:W-:Y:S02]  /*1820*/  LEA R132, P1, R58, R43, 0x1 ;  /* 0x0000002b3a847211 */ /* 0x002fe400078208ff */
[----:B------:R-:W-:Y:S01]  /*1830*/  LEA.HI.X.SX32 R135, R56, R45, 0x1, P0 ;  /* 0x0000002d38877211 */ /* 0x000fe200000f0eff */
[----:B------:R-:W-:Y:S01]  /*1840*/  IMAD R102, R125, 0x2, R100 ;  /* 0x000000027d667824 */ /* 0x000fe200078e0264 */
[----:B--2---:R-:W-:-:S02]  /*1850*/  LEA R130, P2, R60, R43, 0x1 ;  /* 0x0000002b3c827211 */ /* 0x004fc400078408ff */
[-C--:B------:R-:W-:Y:S01]  /*1860*/  LEA.HI.X.SX32 R133, R58, R45.reuse, 0x1, P1 ;  /* 0x0000002d3a857211 */ /* 0x080fe200008f0eff */
[----:B------:R1:W-:Y:S01]  /*1870*/  STL.64 [R1+0x208], R134 ;  /* 0x0002088601007387 */ /* 0x0003e20000100a00 */
[----:B------:R-:W-:Y:S01]  /*1880*/  LEA.HI.X.SX32 R131, R60, R45, 0x1, P2 ;  /* 0x0000002d3c837211 */ /* 0x000fe200010f0eff */
[C---:B------:R-:W-:Y:S01]  /*1890*/  IMAD R104, R125.reuse, 0x2, R102 ;  /* 0x000000027d687824 */ /* 0x040fe200078e0266 */
[C---:B0-----:R-:W-:Y:S01]  /*18a0*/  LEA R128, P3, R62.reuse, R43, 0x1 ;  /* 0x0000002b3e807211 */ /* 0x041fe200078608ff */
[----:B------:R0:W-:Y:S03]  /*18b0*/  STL.64 [R1+0x200], R132 ;  /* 0x0002008401007387 */ /* 0x0001e60000100a00 */
[----:B------:R-:W-:Y:S01]  /*18c0*/  LEA.HI.X.SX32 R129, R62, R45, 0x1, P3 ;  /* 0x0000002d3e817211 */ /* 0x000fe200018f0eff */
[----:B------:R2:W-:Y:S01]  /*18d0*/  STL.64 [R1+0x1f8], R130 ;  /* 0x0001f88201007387 */ /* 0x0005e20000100a00 */
[----:B------:R-:W-:-:S02]  /*18e0*/  LEA R106, R125, R104, 0x1 ;  /* 0x000000687d6a7211 */ /* 0x000fc400078e08ff */
[-C--:B-1----:R-:W-:Y:S01]  /*18f0*/  LEA R134, P0, R64, R43.reuse, 0x1 ;  /* 0x0000002b40867211 */ /* 0x082fe200078008ff */
[----:B------:R1:W-:Y:S02]  /*1900*/  STL.64 [R1+0x1f0], R128 ;  /* 0x0001f08001007387 */ /* 0x0003e40000100a00 */
[C---:B------:R-:W-:Y:S01]  /*1910*/  IMAD R108, R125.reuse, 0x2, R106 ;  /* 0x000000027d6c7824 */ /* 0x040fe200078e026a */
[----:B0-----:R-:W-:Y:S02]  /*1920*/  LEA R132, P1, R66, R43, 0x1 ;  /* 0x0000002b42847211 */ /* 0x001fe400078208ff */
[----:B------:R-:W-:Y:S01]  /*1930*/  LEA.HI.X.SX32 R135, R64, R45, 0x1, P0 ;  /* 0x0000002d40877211 */ /* 0x000fe200000f0eff */
[----:B------:R-:W-:Y:S01]  /*1940*/  IMAD R110, R125, 0x2, R108 ;  /* 0x000000027d6e7824 */ /* 0x000fe200078e026c */
[----:B--2---:R-:W-:Y:S02]  /*1950*/  LEA R130, P2, R68, R43, 0x1 ;  /* 0x0000002b44827211 */ /* 0x004fe400078408ff */
[-C--:B------:R-:W-:Y:S01]  /*1960*/  LEA.HI.X.SX32 R133, R66, R45.reuse, 0x1, P1 ;  /* 0x0000002d42857211 */ /* 0x080fe200008f0eff */
[----:B------:R0:W-:Y:S01]  /*1970*/  STL.64 [R1+0x1e8], R134 ;  /* 0x0001e88601007387 */ /* 0x0001e20000100a00 */
[----:B------:R-:W-:-:S02]  /*1980*/  LEA.HI.X.SX32 R131, R68, R45, 0x1, P2 ;  /* 0x0000002d44837211 */ /* 0x000fc400010f0eff */
[C---:B-1----:R-:W-:Y:S01]  /*1990*/  LEA R128, P3, R70.reuse, R43, 0x1 ;  /* 0x0000002b46807211 */ /* 0x042fe200078608ff */
[----:B------:R1:W-:Y:S01]  /*19a0*/  STL.64 [R1+0x1e0], R132 ;  /* 0x0001e08401007387 */ /* 0x0003e20000100a00 */
[C---:B------:R-:W-:Y:S02]  /*19b0*/  LEA R112, R125.reuse, R110, 0x1 ;  /* 0x0000006e7d707211 */ /* 0x040fe400078e08ff */
[----:B------:R-:W-:Y:S01]  /*19c0*/  LEA.HI.X.SX32 R129, R70, R45, 0x1, P3 ;  /* 0x0000002d46817211 */ /* 0x000fe200018f0eff */
[----:B------:R2:W-:Y:S02]  /*19d0*/  STL.64 [R1+0x1d8], R130 ;  /* 0x0001d88201007387 */ /* 0x0005e40000100a00 */
[C---:B------:R-:W-:Y:S01]  /*19e0*/  IMAD R114, R125.reuse, 0x2, R112 ;  /* 0x000000027d727824 */ /* 0x040fe200078e0270 */
[-C--:B0-----:R-:W-:Y:S01]  /*19f0*/  LEA R134, P0, R72, R43.reuse, 0x1 ;  /* 0x0000002b48867211 */ /* 0x081fe200078008ff */
[----:B------:R0:W-:Y:S02]  /*1a00*/  STL.64 [R1+0x1d0], R128 ;  /* 0x0001d08001007387 */ /* 0x0001e40000100a00 */
[----:B------:R-:W-:Y:S01]  /*1a10*/  IMAD R116, R125, 0x2, R114 ;  /* 0x000000027d747824 */ /* 0x000fe200078e0272 */
[----:B-1----:R-:W-:-:S02]  /*1a20*/  LEA R132, P1, R74, R43, 0x1 ;  /* 0x0000002b4a847211 */ /* 0x002fc400078208ff */
[----:B------:R-:W-:Y:S02]  /*1a30*/  LEA.HI.X.SX32 R135, R72, R45, 0x1, P0 ;  /* 0x0000002d48877211 */ /* 0x000fe400000f0eff */
[----:B--2---:R-:W-:Y:S02]  /*1a40*/  LEA R130, P2, R76, R43, 0x1 ;  /* 0x0000002b4c827211 */ /* 0x004fe400078408ff */
[-C--:B------:R-:W-:Y:S01]  /*1a50*/  LEA.HI.X.SX32 R133, R74, R45.reuse, 0x1, P1 ;  /* 0x0000002d4a857211 */ /* 0x080fe200008f0eff */
[----:B------:R1:W-:Y:S01]  /*1a60*/  STL.64 [R1+0x1c8], R134 ;  /* 0x0001c88601007387 */ /* 0x0003e20000100a00 */
[----:B------:R-:W-:Y:S02]  /*1a70*/  LEA.HI.X.SX32 R131, R76, R45, 0x1, P2 ;  /* 0x0000002d4c837211 */ /* 0x000fe400010f0eff */
[----:B0-----:R-:W-:Y:S01]  /*1a80*/  LEA R128, P3, R78, R43, 0x1 ;  /* 0x0000002b4e807211 */ /* 0x001fe200078608ff */
[----:B------:R0:W-:Y:S01]  /*1a90*/  STL.64 [R1+0x1c0], R132 ;  /* 0x0001c08401007387 */ /* 0x0001e20000100a00 */
[----:B------:R-:W-:-:S02]  /*1aa0*/  LEA R118, R125, R116, 0x1 ;  /* 0x000000747d767211 */ /* 0x000fc400078e08ff */
[----:B------:R-:W-:Y:S01]  /*1ab0*/  LEA.HI.X.SX32 R129, R78, R45, 0x1, P3 ;  /* 0x0000002d4e817211 */ /* 0x000fe200018f0eff */
[----:B------:R2:W-:Y:S02]  /*1ac0*/  STL.64 [R1+0x1b8], R130 ;  /* 0x0001b88201007387 */ /* 0x0005e40000100a00 */
[C---:B------:R-:W-:Y:S01]  /*1ad0*/  IMAD R120, R125.reuse, 0x2, R118 ;  /* 0x000000027d787824 */ /* 0x040fe200078e0276 */
[-C--:B-1----:R-:W-:Y:S01]  /*1ae0*/  LEA R134, P0, R80, R43.reuse, 0x1 ;  /* 0x0000002b50867211 */ /* 0x082fe200078008ff */
[----:B------:R1:W-:Y:S02]  /*1af0*/  STL.64 [R1+0x1b0], R128 ;  /* 0x0001b08001007387 */ /* 0x0003e40000100a00 */
[----:B------:R-:W-:Y:S01]  /*1b00*/  IMAD R122, R125, 0x2, R120 ;  /* 0x000000027d7a7824 */ /* 0x000fe200078e0278 */
[----:B0-----:R-:W-:Y:S02]  /*1b10*/  LEA R132, P1, R82, R43, 0x1 ;  /* 0x0000002b52847211 */ /* 0x001fe400078208ff */
[----:B------:R-:W-:-:S02]  /*1b20*/  LEA.HI.X.SX32 R135, R80, R45, 0x1, P0 ;  /* 0x0000002d50877211 */ /* 0x000fc400000f0eff */
[----:B--2---:R-:W-:Y:S02]  /*1b30*/  LEA R130, P2, R84, R43, 0x1 ;  /* 0x0000002b54827211 */ /* 0x004fe400078408ff */
[-C--:B------:R-:W-:Y:S01]  /*1b40*/  LEA.HI.X.SX32 R133, R82, R45.reuse, 0x1, P1 ;  /* 0x0000002d52857211 */ /* 0x080fe200008f0eff */
[----:B------:R0:W-:Y:S01]  /*1b50*/  STL.64 [R1+0x1a8], R134 ;  /* 0x0001a88601007387 */ /* 0x0001e20000100a00 */
[----:B------:R-:W-:Y:S02]  /*1b60*/  LEA.HI.X.SX32 R131, R84, R45, 0x1, P2 ;  /* 0x0000002d54837211 */ /* 0x000fe400010f0eff */
[C---:B-1----:R-:W-:Y:S01]  /*1b70*/  LEA R128, P3, R86.reuse, R43, 0x1 ;  /* 0x0000002b56807211 */ /* 0x042fe200078608ff */
[----:B------:R1:W-:Y:S01]  /*1b80*/  STL.64 [R1+0x1a0], R132 ;  /* 0x0001a08401007387 */ /* 0x0003e20000100a00 */
[C---:B------:R-:W-:Y:S02]  /*1b90*/  LEA R124, R125.reuse, R122, 0x1 ;  /* 0x0000007a7d7c7211 */ /* 0x040fe400078e08ff */
[----:B------:R-:W-:Y:S01]  /*1ba0*/  LEA.HI.X.SX32 R129, R86, R45, 0x1, P3 ;  /* 0x0000002d56817211 */ /* 0x000fe200018f0eff */
[----:B------:R2:W-:Y:S01]  /*1bb0*/  STL.64 [R1+0x198], R130 ;  /* 0x0001988201007387 */ /* 0x0005e20000100a00 */
[----:B------:R-:W-:-:S02]  /*1bc0*/  LEA R126, R125, R124, 0x1 ;  /* 0x0000007c7d7e7211 */ /* 0x000fc400078e08ff */
[-C--:B0-----:R-:W-:Y:S01]  /*1bd0*/  LEA R134, P0, R88, R43.reuse, 0x1 ;  /* 0x0000002b58867211 */ /* 0x081fe200078008ff */
[----:B------:R0:W-:Y:S02]  /*1be0*/  STL.64 [R1+0x190], R128 ;  /* 0x0001908001007387 */ /* 0x0001e40000100a00 */
[----:B------:R-:W-:Y:S01]  /*1bf0*/  IMAD R6, R125, 0x2, R126 ;  /* 0x000000027d067824 */ /* 0x000fe200078e027e */
[----:B-1----:R-:W-:Y:S02]  /*1c00*/  LEA R132, P1, R90, R43, 0x1 ;  /* 0x0000002b5a847211 */ /* 0x002fe400078208ff */
[----:B------:R-:W-:Y:S02]  /*1c10*/  LEA.HI.X.SX32 R135, R88, R45, 0x1, P0 ;  /* 0x0000002d58877211 */ /* 0x000fe400000f0eff */
[----:B------:R-:W-:Y:S02]  /*1c20*/  CS2R R88, SRZ ;  /* 0x0000000000587805 */ /* 0x000fe4000001ff00 */
[----:B--2---:R-:W-:-:S02]  /*1c30*/  LEA R130, P2, R92, R43, 0x1 ;  /* 0x0000002b5c827211 */ /* 0x004fc400078408ff */
[-C--:B------:R-:W-:Y:S01]  /*1c40*/  LEA.HI.X.SX32 R133, R90, R45.reuse, 0x1, P1 ;  /* 0x0000002d5a857211 */ /* 0x080fe200008f0eff */
[----:B------:R1:W-:Y:S01]  /*1c50*/  STL.64 [R1+0x188], R134 ;  /* 0x0001888601007387 */ /* 0x0003e20000100a00 */
[----:B------:R-:W-:Y:S02]  /*1c60*/  LEA.HI.X.SX32 R131, R92, R45, 0x1, P2 ;  /* 0x0000002d5c837211 */ /* 0x000fe400010f0eff */
[----:B------:R-:W-:Y:S02]  /*1c70*/  CS2R R90, SRZ ;  /* 0x00000000005a7805 */ /* 0x000fe4000001ff00 */
[----:B0-----:R-:W-:Y:S01]  /*1c80*/  LEA R128, P3, R94, R43, 0x1 ;  /* 0x0000002b5e807211 */ /* 0x001fe200078608ff */
[----:B------:R0:W-:Y:S01]  /*1c90*/  STL.64 [R1+0x180], R132 ;  /* 0x0001808401007387 */ /* 0x0001e20000100a00 */
[----:B------:R-:W-:Y:S02]  /*1ca0*/  LEA R4, R125, R6, 0x1 ;  /* 0x000000067d047211 */ /* 0x000fe400078e08ff */
[----:B------:R-:W-:-:S02]  /*1cb0*/  CS2R R92, SRZ ;  /* 0x00000000005c7805 */ /* 0x000fc4000001ff00 */
[----:B------:R-:W-:Y:S01]  /*1cc0*/  LEA.HI.X.SX32 R129, R94, R45, 0x1, P3 ;  /* 0x0000002d5e817211 */ /* 0x000fe200018f0eff */
[----:B------:R2:W-:Y:S01]  /*1cd0*/  STL.64 [R1+0x178], R130 ;  /* 0x0001788201007387 */ /* 0x0005e20000100a00 */
[----:B------:R-:W-:Y:S01]  /*1ce0*/  CS2R R94, SRZ ;  /* 0x00000000005e7805 */ /* 0x000fe2000001ff00 */
[C---:B------:R-:W-:Y:S01]  /*1cf0*/  IMAD R0, R125.reuse, 0x2, R4 ;  /* 0x000000027d007824 */ /* 0x040fe200078e0204 */
[-C--:B-1----:R-:W-:Y:S01]  /*1d00*/  LEA R134, P0, R96, R43.reuse, 0x1 ;  /* 0x0000002b60867211 */ /* 0x082fe200078008ff */
[----:B------:R1:W-:Y:S02]  /*1d10*/  STL.64 [R1+0x170], R128 ;  /* 0x0001708001007387 */ /* 0x0003e40000100a00 */
[----:B------:R-:W-:Y:S01]  /*1d20*/  IMAD R25, R125, 0x2, R0 ;  /* 0x000000027d197824 */ /* 0x000fe200078e0200 */
[----:B0-----:R-:W-:Y:S02]  /*1d30*/  LEA R132, P1, R98, R43, 0x1 ;  /* 0x0000002b62847211 */ /* 0x001fe400078208ff */
[----:B------:R-:W-:-:S02]  /*1d40*/  LEA.HI.X.SX32 R135, R96, R45, 0x1, P0 ;  /* 0x0000002d60877211 */ /* 0x000fc400000f0eff */
[----:B------:R-:W-:Y:S02]  /*1d50*/  CS2R R96, SRZ ;  /* 0x0000000000607805 */ /* 0x000fe4000001ff00 */
[----:B--2---:R-:W-:Y:S02]  /*1d60*/  LEA R130, P2, R100, R43, 0x1 ;  /* 0x0000002b64827211 */ /* 0x004fe400078408ff */
[-C--:B------:R-:W-:Y:S01]  /*1d70*/  LEA.HI.X.SX32 R133, R98, R45.reuse, 0x1, P1 ;  /* 0x0000002d62857211 */ /* 0x080fe200008f0eff */
[----:B------:R0:W-:Y:S01]  /*1d80*/  STL.64 [R1+0x168], R134 ;  /* 0x0001688601007387 */ /* 0x0001e20000100a00 */
[----:B------:R-:W-:Y:S02]  /*1d90*/  LEA.HI.X.SX32 R131, R100, R45, 0x1, P2 ;  /* 0x0000002d64837211 */ /* 0x000fe400010f0eff */
[----:B------:R-:W-:Y:S02]  /*1da0*/  CS2R R98, SRZ ;  /* 0x0000000000627805 */ /* 0x000fe4000001ff00 */
[----:B-1----:R-:W-:Y:S01]  /*1db0*/  LEA R128, P3, R102, R43, 0x1 ;  /* 0x0000002b66807211 */ /* 0x002fe200078608ff */
[----:B------:R1:W-:Y:S01]  /*1dc0*/  STL.64 [R1+0x160], R132 ;  /* 0x0001608401007387 */ /* 0x0003e20000100a00 */
[----:B------:R-:W-:-:S02]  /*1dd0*/  CS2R R100, SRZ ;  /* 0x0000000000647805 */ /* 0x000fc4000001ff00 */
[----:B------:R-:W-:Y:S01]  /*1de0*/  LEA.HI.X.SX32 R129, R102, R45, 0x1, P3 ;  /* 0x0000002d66817211 */ /* 0x000fe200018f0eff */
[----:B------:R2:W-:Y:S01]  /*1df0*/  STL.64 [R1+0x158], R130 ;  /* 0x0001588201007387 */ /* 0x0005e20000100a00 */
[----:B------:R-:W-:Y:S02]  /*1e00*/  CS2R R102, SRZ ;  /* 0x0000000000667805 */ /* 0x000fe4000001ff00 */
[-C--:B0-----:R-:W-:Y:S01]  /*1e10*/  LEA R134, P0, R104, R43.reuse, 0x1 ;  /* 0x0000002b68867211 */ /* 0x081fe200078008ff */
[----:B------:R0:W-:Y:S01]  /*1e20*/  STL.64 [R1+0x150], R128 ;  /* 0x0001508001007387 */ /* 0x0001e20000100a00 */
[----:B-1----:R-:W-:Y:S02]  /*1e30*/  LEA R132, P1, R106, R43, 0x1 ;  /* 0x0000002b6a847211 */ /* 0x002fe400078208ff */
[----:B------:R-:W-:Y:S02]  /*1e40*/  LEA.HI.X.SX32 R135, R104, R45, 0x1, P0 ;  /* 0x0000002d68877211 */ /* 0x000fe400000f0eff */
[----:B------:R-:W-:-:S02]  /*1e50*/  CS2R R104, SRZ ;  /* 0x0000000000687805 */ /* 0x000fc4000001ff00 */
[----:B--2---:R-:W-:Y:S02]  /*1e60*/  LEA R130, P2, R108, R43, 0x1 ;  /* 0x0000002b6c827211 */ /* 0x004fe400078408ff */
[-C--:B------:R-:W-:Y:S01]  /*1e70*/  LEA.HI.X.SX32 R133, R106, R45.reuse, 0x1, P1 ;  /* 0x0000002d6a857211 */ /* 0x080fe200008f0eff */
[----:B------:R1:W-:Y:S01]  /*1e80*/  STL.64 [R1+0x148], R134 ;  /* 0x0001488601007387 */ /* 0x0003e20000100a00 */
[----:B------:R-:W-:Y:S02]  /*1e90*/  LEA.HI.X.SX32 R131, R108, R45, 0x1, P2 ;  /* 0x0000002d6c837211 */ /* 0x000fe400010f0eff */
[----:B------:R-:W-:Y:S02]  /*1ea0*/  CS2R R106, SRZ ;  /* 0x00000000006a7805 */ /* 0x000fe4000001ff00 */
[----:B0-----:R-:W-:Y:S01]  /*1eb0*/  LEA R128, P3, R110, R43, 0x1 ;  /* 0x0000002b6e807211 */ /* 0x001fe200078608ff */
[----:B------:R0:W-:Y:S01]  /*1ec0*/  STL.64 [R1+0x140], R132 ;  /* 0x0001408401007387 */ /* 0x0001e20000100a00 */
[----:B------:R-:W-:-:S02]  /*1ed0*/  CS2R R108, SRZ ;  /* 0x00000000006c7805 */ /* 0x000fc4000001ff00 */
[----:B------:R-:W-:Y:S01]  /*1ee0*/  LEA.HI.X.SX32 R129, R110, R45, 0x1, P3 ;  /* 0x0000002d6e817211 */ /* 0x000fe200018f0eff */
[----:B------:R2:W-:Y:S01]  /*1ef0*/  STL.64 [R1+0x138], R130 ;  /* 0x0001388201007387 */ /* 0x0005e20000100a00 */
[----:B------:R-:W-:Y:S02]  /*1f00*/  CS2R R110, SRZ ;  /* 0x00000000006e7805 */ /* 0x000fe4000001ff00 */
[-C--:B-1----:R-:W-:Y:S01]  /*1f10*/  LEA R134, P0, R112, R43.reuse, 0x1 ;  /* 0x0000002b70867211 */ /* 0x082fe200078008ff */
[----:B------:R1:W-:Y:S01]  /*1f20*/  STL.64 [R1+0x130], R128 ;  /* 0x0001308001007387 */ /* 0x0003e20000100a00 */
[----:B0-----:R-:W-:Y:S02]  /*1f30*/  LEA R132, P1, R114, R43, 0x1 ;  /* 0x0000002b72847211 */ /* 0x001fe400078208ff */
[----:B------:R-:W-:Y:S02]  /*1f40*/  LEA.HI.X.SX32 R135, R112, R45, 0x1, P0 ;  /* 0x0000002d70877211 */ /* 0x000fe400000f0eff */
[----:B------:R-:W-:-:S02]  /*1f50*/  CS2R R112, SRZ ;  /* 0x0000000000707805 */ /* 0x000fc4000001ff00 */
        /* <DEDUP_REMOVED lines=11> */
[C---:B0-----:R-:W-:Y:S01]  /*2010*/  LEA R134, P0, R120.reuse, R43, 0x1 ;  /* 0x0000002b78867211 */ /* 0x041fe200078008ff */
[----:B------:R0:W-:Y:S03]  /*2020*/  STL.64 [R1+0x110], R128 ;  /* 0x0001108001007387 */ /* 0x0001e60000100a00 */
[----:B------:R-:W-:Y:S02]  /*2030*/  LEA.HI.X.SX32 R135, R120, R45, 0x1, P0 ;  /* 0x0000002d78877211 */ /* 0x000fe400000f0eff */
[----:B-1----:R-:W-:-:S02]  /*2040*/  LEA R132, P1, R122, R43, 0x1 ;  /* 0x0000002b7a847211 */ /* 0x002fc400078208ff */
[----:B--2---:R-:W-:Y:S01]  /*2050*/  LEA R130, P2, R124, R43, 0x1 ;  /* 0x0000002b7c827211 */ /* 0x004fe200078408ff */
[----:B------:R-:W-:Y:S01]  /*2060*/  STL.64 [R1+0x108], R134 ;  /* 0x0001088601007387 */ /* 0x000fe20000100a00 */
[-C--:B------:R-:W-:Y:S02]  /*2070*/  LEA.HI.X.SX32 R133, R122, R45.reuse, 0x1, P1 ;  /* 0x0000002d7a857211 */ /* 0x080fe400008f0eff */
[----:B------:R-:W-:Y:S02]  /*2080*/  LEA.HI.X.SX32 R131, R124, R45, 0x1, P2 ;  /* 0x0000002d7c837211 */ /* 0x000fe400010f0eff */
[-C--:B0-----:R-:W-:Y:S02]  /*2090*/  LEA R128, P3, R126, R43.reuse, 0x1 ;  /* 0x0000002b7e807211 */ /* 0x081fe400078608ff */
[----:B------:R-:W-:Y:S02]  /*20a0*/  LEA R124, P1, R4, R43, 0x1 ;  /* 0x0000002b047c7211 */ /* 0x000fe400078208ff */
[----:B------:R-:W-:-:S02]  /*20b0*/  LEA.HI.X.SX32 R129, R126, R45, 0x1, P3 ;  /* 0x0000002d7e817211 */ /* 0x000fc400018f0eff */
[-C--:B------:R-:W-:Y:S02]  /*20c0*/  LEA R122, P2, R0, R43.reuse, 0x1 ;  /* 0x0000002b007a7211 */ /* 0x080fe400078408ff */
[C---:B------:R-:W-:Y:S01]  /*20d0*/  LEA R120, P3, R25.reuse, R43, 0x1 ;  /* 0x0000002b19787211 */ /* 0x040fe200078608ff */
[----:B------:R0:W-:Y:S01]  /*20e0*/  STL.64 [R1+0xf0], R128 ;  /* 0x0000f08001007387 */ /* 0x0001e20000100a00 */
[-C--:B------:R-:W-:Y:S02]  /*20f0*/  LEA.HI.X.SX32 R125, R4, R45.reuse, 0x1, P1 ;  /* 0x0000002d047d7211 */ /* 0x080fe400008f0eff */
[-C--:B------:R-:W-:Y:S01]  /*2100*/  LEA.HI.X.SX32 R123, R0, R45.reuse, 0x1, P2 ;  /* 0x0000002d007b7211 */ /* 0x080fe200010f0eff */
[----:B------:R-:W-:Y:S01]  /*2110*/  STL.64 [R1+0x100], R132 ;  /* 0x0001008401007387 */ /* 0x000fe20000100a00 */
[----:B------:R-:W-:Y:S01]  /*2120*/  LEA.HI.X.SX32 R121, R25, R45, 0x1, P3 ;  /* 0x0000002d19797211 */ /* 0x000fe200018f0eff */
[C---:B------:R-:W-:Y:S01]  /*2130*/  IMAD.HI R0, R27.reuse, 0x2, RZ ;  /* 0x000000021b007827 */ /* 0x040fe200078e02ff */
[----:B------:R-:W-:Y:S01]  /*2140*/  SHF.L.U32 R25, R27, 0x1, RZ ;  /* 0x000000011b197819 */ /* 0x000fe200000006ff */
[----:B------:R-:W-:Y:S01]  /*2150*/  STL.64 [R1+0xf8], R130 ;  /* 0x0000f88201007387 */ /* 0x000fe20000100a00 */
[----:B0-----:R-:W-:Y:S01]  /*2160*/  LEA R128, P0, R6, R43, 0x1 ;  /* 0x0000002b06807211 */ /* 0x001fe200078008ff */
[----:B------:R-:W-:-:S03]  /*2170*/  IMAD R43, R2, 0x2, R11 ;  /* 0x00000002022b7824 */ /* 0x000fc600078e020b */
[----:B------:R-:W-:Y:S01]  /*2180*/  LEA.HI.X.SX32 R129, R6, R45, 0x1, P0 ;  /* 0x0000002d06817211 */ /* 0x000fe200000f0eff */
[C---:B------:R-:W-:Y:S01]  /*2190*/  IMAD R45, R2.reuse, 0x2, R43 ;  /* 0x00000002022d7824 */ /* 0x040fe200078e022b */
[----:B---3--:R-:W-:Y:S01]  /*21a0*/  IADD3 R144, P0, P1, R25, UR10, R144 ;  /* 0x0000000a19907c10 */ /* 0x008fe2000f91e090 */
[----:B------:R-:W-:Y:S02]  /*21b0*/  UIADD3 UR10, UP1, UR11, 0x2, URZ ;  /* 0x000000020b0a7890 */ /* 0x000fe4000ff3e03f */
[----:B------:R-:W-:Y:S01]  /*21c0*/  STL.64 [R1+0xe8], R128 ;  /* 0x0000e88001007387 */ /* 0x000fe20000100a00 */
[----:B------:R-:W-:Y:S01]  /*21d0*/  LEA R25, R2, R45, 0x1 ;  /* 0x0000002d02197211 */ /* 0x000fe200078e08ff */
[----:B------:R-:W-:Y:S01]  /*21e0*/  UIADD3.X UR11, UR6, 0x40000040, URZ, UP1, !UPT ;  /* 0x40000040060b7890 */ /* 0x000fe20008ffe43f */
[----:B------:R-:W-:Y:S01]  /*21f0*/  IADD3.X R0, R0, UR9, R145, P0, P1 ;  /* 0x0000000900007c10 */ /* 0x000fe200087e2491 */
[----:B------:R-:W-:Y:S01]  /*2200*/  STL.64 [R1+0xe0], R124 ;  /* 0x0000e07c01007387 */ /* 0x000fe20000100a00 */
[----:B------:R-:W-:Y:S01]  /*2210*/  UIADD3.X UR9, UR5, 0x40000040, URZ, UP0, !UPT ;  /* 0x4000004005097890 */ /* 0x000fe200087fe43f */
[C---:B------:R-:W-:Y:S01]  /*2220*/  IMAD R27, R2.reuse, 0x2, R25 ;  /* 0x00000002021b7824 */ /* 0x040fe200078e0219 */
[----:B------:R-:W-:Y:S01]  /*2230*/  UIADD3.64 UR6, UR10, 0x1fe, URZ ;  /* 0x000001fe0a067897 */ /* 0x000fe2000fffe03f */
[----:B------:R0:W-:Y:S01]  /*2240*/  STL.64 [R1+0xd8], R122 ;  /* 0x0000d87a01007387 */ /* 0x0001e20000100a00 */
[----:B------:R-:W-:Y:S01]  /*2250*/  UIADD3.64 UR12, UR10, 0x200, URZ ;  /* 0x000002000a0c7897 */ /* 0x000fe2000fffe03f */
[----:B------:R-:W-:Y:S01]  /*2260*/  IMAD R47, R2, 0x2, R27 ;  /* 0x00000002022f7824 */ /* 0x000fe200078e021b */
[----:B------:R-:W-:Y:S01]  /*2270*/  UIADD3.64 UR14, UR10, 0x2, URZ ;  /* 0x000000020a0e7897 */ /* 0x000fe2000fffe03f */
[----:B------:R1:W-:Y:S01]  /*2280*/  STL.64 [R1+0xd0], R120 ;  /* 0x0000d07801007387 */ /* 0x0003e20000100a00 */
[----:B------:R-:W-:-:S02]  /*2290*/  UIADD3.64 UR18, UR10, 0x4, URZ ;  /* 0x000000040a127897 */ /* 0x000fc4000fffe03f */
[C---:B------:R-:W-:Y:S01]  /*22a0*/  LEA R49, R2.reuse, R47, 0x1 ;  /* 0x0000002f02317211 */ /* 0x040fe200078e08ff */
[----:B------:R-:W-:Y:S02]  /*22b0*/  UIADD3.64 UR22, UR10, 0x3fe, URZ ;  /* 0x000003fe0a167897 */ /* 0x000fe4000fffe03f */
[----:B------:R-:W-:Y:S01]  /*22c0*/  UIADD3.64 UR26, UR10, 0x400, URZ ;  /* 0x000004000a1a7897 */ /* 0x000fe2000fffe03f */
[-C--:B0-----:R-:W-:Y:S01]  /*22d0*/  LEA R122, P1, R31, R144.reuse, 0x1 ;  /* 0x000000901f7a7211 */ /* 0x081fe200078208ff */
[----:B------:R-:W-:Y:S02]  /*22e0*/  UIADD3.64 UR30, UR10, 0x402, URZ ;  /* 0x000004020a1e7897 */ /* 0x000fe4000fffe03f */
[----:B------:R-:W-:Y:S01]  /*22f0*/  UIADD3.64 UR34, UR10, 0x404, URZ ;  /* 0x000004040a227897 */ /* 0x000fe2000fffe03f */
[----:B-1----:R-:W-:Y:S01]  /*2300*/  LEA R120, P0, R29, R144, 0x1 ;  /* 0x000000901d787211 */ /* 0x002fe200078008ff */
[----:B------:R-:W-:Y:S01]  /*2310*/  UIADD3.64 UR6, UR10, 0x202, URZ ;  /* 0x000002020a067897 */ /* 0x000fe2000fffe03f */
[-C--:B------:R-:W-:Y:S01]  /*2320*/  LEA.HI.X.SX32 R123, R31, R0.reuse, 0x1, P1 ;  /* 0x000000001f7b7211 */ /* 0x080fe200008f0eff */
[----:B------:R-:W-:Y:S01]  /*2330*/  UIADD3.64 UR38, UR10, 0x204, URZ ;  /* 0x000002040a267897 */ /* 0x000fe2000fffe03f */
[----:B------:R-:W-:Y:S01]  /*2340*/  LEA.HI.X.SX32 R121, R29, R0, 0x1, P0 ;  /* 0x000000001d797211 */ /* 0x000fe200000f0eff */
[----:B------:R-:W-:Y:S01]  /*2350*/  IMAD R29, R2, 0x2, R49 ;  /* 0x00000002021d7824 */ /* 0x000fe200078e0231 */
[----:B------:R-:W-:-:S02]  /*2360*/  UIADD3.64 UR42, UR10, 0x5fe, URZ ;  /* 0x000005fe0a2a7897 */ /* 0x000fc4000fffe03f */
[----:B------:R-:W-:Y:S01]  /*2370*/  UIADD3.64 UR46, UR10, 0x600, URZ ;  /* 0x000006000a2e7897 */ /* 0x000fe2000fffe03f */
[----:B------:R0:W-:Y:S01]  /*2380*/  STL.64 [R1+0xc8], R120 ;  /* 0x0000c87801007387 */ /* 0x0001e20000100a00 */
[----:B------:R-:W-:Y:S01]  /*2390*/  IMAD R31, R2, 0x2, R29 ;  /* 0x00000002021f7824 */ /* 0x000fe200078e021d */
[----:B------:R-:W-:Y:S02]  /*23a0*/  UIADD3.64 UR50, UR10, 0x602, URZ ;  /* 0x000006020a327897 */ /* 0x000fe4000fffe03f */
[----:B------:R1:W-:Y:S01]  /*23b0*/  STL.64 [R1+0xc0], R122 ;  /* 0x0000c07a01007387 */ /* 0x0003e20000100a00 */
[----:B------:R-:W-:Y:S02]  /*23c0*/  UIADD3.64 UR54, UR10, 0x604, URZ ;  /* 0x000006040a367897 */ /* 0x000fe4000fffe03f */
[----:B------:R-:W-:Y:S02]  /*23d0*/  UIADD3.64 UR12, UR8, 0x80, URZ ;  /* 0x00000080080c7897 */ /* 0x000fe4000fffe03f */
[----:B------:R-:W-:-:S02]  /*23e0*/  UIADD3.64 UR16, UR8, 0x100, URZ ;  /* 0x0000010008107897 */ /* 0x000fc4000fffe03f */
[----:B------:R-:W-:Y:S01]  /*23f0*/  UIADD3.64 UR20, UR8, 0x180, URZ ;  /* 0x0000018008147897 */ /* 0x000fe2000fffe03f */
[C---:B0-----:R-:W-:Y:S01]  /*2400*/  LEA R120, P0, R33.reuse, R144, 0x1 ;  /* 0x0000009021787211 */ /* 0x041fe200078008ff */
[----:B------:R-:W-:Y:S02]  /*2410*/  UIADD3.64 UR24, UR8, 0x200, URZ ;  /* 0x0000020008187897 */ /* 0x000fe4000fffe03f */
[----:B------:R-:W-:Y:S01]  /*2420*/  UIADD3.64 UR28, UR8, 0x280, URZ ;  /* 0x00000280081c7897 */ /* 0x000fe2000fffe03f */
[----:B------:R-:W-:Y:S01]  /*2430*/  LEA.HI.X.SX32 R121, R33, R0, 0x1, P0 ;  /* 0x0000000021797211 */ /* 0x000fe200000f0eff */
[----:B------:R-:W-:Y:S01]  /*2440*/  UIADD3.64 UR32, UR8, 0x300, URZ ;  /* 0x0000030008207897 */ /* 0x000fe2000fffe03f */
[-C--:B------:R-:W-:Y:S01]  /*2450*/  LEA R124, P0, R35, R144.reuse, 0x1 ;  /* 0x00000090237c7211 */ /* 0x080fe200078008ff */
[----:B------:R-:W-:Y:S01]  /*2460*/  ULDC UR5, c[0x0][0x238] ;  /* 0x00008e0000057ab9 */ /* 0x000fe20000000800 */
[----:B-1----:R-:W-:Y:S01]  /*2470*/  LEA R122, P1, R37, R144, 0x1 ;  /* 0x00000090257a7211 */ /* 0x002fe200078208ff */
[----:B------:R0:W-:Y:S01]  /*2480*/  STL.64 [R1+0xb8], R120 ;  /* 0x0000b87801007387 */ /* 0x0001e20000100a00 */
[----:B------:R-:W-:-:S02]  /*2490*/  LEA.HI.X.SX32 R125, R35, R0, 0x1, P0 ;  /* 0x00000000237d7211 */ /* 0x000fc400000f0eff */
[----:B------:R-:W-:Y:S02]  /*24a0*/  LEA.HI.X.SX32 R123, R37, R0, 0x1, P1 ;  /* 0x00000000257b7211 */ /* 0x000fe400008f0eff */
[C---:B------:R-:W-:Y:S01]  /*24b0*/  LEA R33, R2.reuse, R31, 0x1 ;  /* 0x0000001f02217211 */ /* 0x040fe200078e08ff */
[----:B------:R1:W-:Y:S04]  /*24c0*/  STL.64 [R1+0xb0], R124 ;  /* 0x0000b07c01007387 */ /* 0x0003e80000100a00 */
[----:B------:R2:W-:Y:S01]  /*24d0*/  STL.64 [R1+0xa8], R122 ;  /* 0x0000a87a01007387 */ /* 0x0005e20000100a00 */
[----:B------:R-:W-:Y:S01]  /*24e0*/  IMAD R35, R2, 0x2, R33 ;  /* 0x0000000202237824 */ /* 0x000fe200078e0221 */
[----:B0-----:R-:W-:-:S03]  /*24f0*/  LEA R120, P2, R39, R144, 0x1 ;  /* 0x0000009027787211 */ /* 0x001fc600078408ff */
[----:B------:R-:W-:Y:S01]  /*2500*/  IMAD R37, R2, 0x2, R35 ;  /* 0x0000000202257824 */ /* 0x000fe200078e0223 */
[----:B------:R-:W-:Y:S02]  /*2510*/  LEA.HI.X.SX32 R121, R39, R0, 0x1, P2 ;  /* 0x0000000027797211 */ /* 0x000fe400010f0eff */
[----:B-1----:R-:W-:-:S03]  /*2520*/  LEA R124, P0, R21, R144, 0x1 ;  /* 0x00000090157c7211 */ /* 0x002fc600078008ff */
[----:B------:R0:W-:Y:S01]  /*2530*/  STL.64 [R1+0xa0], R120 ;  /* 0x0000a07801007387 */ /* 0x0001e20000100a00 */
[----:B--2---:R-:W-:Y:S02]  /*2540*/  LEA R122, P1, R23, R144, 0x1 ;  /* 0x00000090177a7211 */ /* 0x004fe400078208ff */
[-C--:B------:R-:W-:Y:S02]  /*2550*/  LEA.HI.X.SX32 R125, R21, R0.reuse, 0x1, P0 ;  /* 0x00000000157d7211 */ /* 0x080fe400000f0eff */
[----:B------:R-:W-:Y:S02]  /*2560*/  LEA.HI.X.SX32 R123, R23, R0, 0x1, P1 ;  /* 0x00000000177b7211 */ /* 0x000fe400008f0eff */
[----:B------:R-:W-:Y:S01]  /*2570*/  LEA R21, R2, R37, 0x1 ;  /* 0x0000002502157211 */ /* 0x000fe200078e08ff */
[----:B------:R1:W-:Y:S01]  /*2580*/  STL.64 [R1+0x98], R124 ;  /* 0x0000987c01007387 */ /* 0x0003e20000100a00 */
[----:B0-----:R-:W-:-:S03]  /*2590*/  LEA R120, P2, R41, R144, 0x1 ;  /* 0x0000009029787211 */ /* 0x001fc600078408ff */
[----:B------:R0:W-:Y:S01]  /*25a0*/  STL.64 [R1+0x90], R122 ;  /* 0x0000907a01007387 */ /* 0x0001e20000100a00 */
[----:B------:R-:W-:Y:S01]  /*25b0*/  IMAD R23, R2, 0x2, R21 ;  /* 0x0000000202177824 */ /* 0x000fe200078e0215 */
[----:B------:R-:W-:Y:S02]  /*25c0*/  LEA.HI.X.SX32 R121, R41, R0, 0x1, P2 ;  /* 0x0000000029797211 */ /* 0x000fe400010f0eff */
[----:B-1----:R-:W-:-:S03]  /*25d0*/  LEA R124, P0, R9, R144, 0x1 ;  /* 0x00000090097c7211 */ /* 0x002fc600078008ff */
[----:B------:R1:W-:Y:S01]  /*25e0*/  STL.64 [R1+0x88], R120 ;  /* 0x0000887801007387 */ /* 0x0003e20000100a00 */
[----:B------:R-:W-:Y:S01]  /*25f0*/  LEA.HI.X.SX32 R125, R9, R0, 0x1, P0 ;  /* 0x00000000097d7211 */ /* 0x000fe200000f0eff */
[----:B------:R-:W-:Y:S01]  /*2600*/  IMAD R9, R2, 0x2, R23 ;  /* 0x0000000202097824 */ /* 0x000fe200078e0217 */
[----:B0-----:R-:W-:-:S03]  /*2610*/  LEA R122, P1, R17, R144, 0x1 ;  /* 0x00000090117a7211 */ /* 0x001fc600078208ff */
[----:B------:R0:W-:Y:S01]  /*2620*/  STL.64 [R1+0x80], R124 ;  /* 0x0000807c01007387 */ /* 0x0001e20000100a00 */
[----:B------:R-:W-:Y:S02]  /*2630*/  LEA.HI.X.SX32 R123, R17, R0, 0x1, P1 ;  /* 0x00000000117b7211 */ /* 0x000fe400008f0eff */
[----:B------:R-:W-:Y:S02]  /*2640*/  LEA R17, R2, R9, 0x1 ;  /* 0x0000000902117211 */ /* 0x000fe400078e08ff */
[C---:B-1----:R-:W-:Y:S01]  /*2650*/  LEA R120, P2, R19.reuse, R144, 0x1 ;  /* 0x0000009013787211 */ /* 0x042fe200078408ff */
[----:B------:R1:W-:Y:S03]  /*2660*/  STL.64 [R1+0x78], R122 ;  /* 0x0000787a01007387 */ /* 0x0003e60000100a00 */
[----:B------:R-:W-:Y:S02]  /*2670*/  LEA.HI.X.SX32 R121, R19, R0, 0x1, P2 ;  /* 0x0000000013797211 */ /* 0x000fe400010f0eff */
[----:B0-----:R-:W-:-:S03]  /*2680*/  LEA R124, P0, R5, R144, 0x1 ;  /* 0x00000090057c7211 */ /* 0x001fc600078008ff */
[----:B------:R0:W-:Y:S01]  /*2690*/  STL.64 [R1+0x70], R120 ;  /* 0x0000707801007387 */ /* 0x0001e20000100a00 */
[----:B------:R-:W-:Y:S01]  /*26a0*/  LEA.HI.X.SX32 R125, R5, R0, 0x1, P0 ;  /* 0x00000000057d7211 */ /* 0x000fe200000f0eff */
[----:B------:R-:W-:Y:S01]  /*26b0*/  IMAD R5, R2, 0x2, R17 ;  /* 0x0000000202057824 */ /* 0x000fe200078e0211 */
[----:B-1----:R-:W-:-:S03]  /*26c0*/  LEA R122, P1, R13, R144, 0x1 ;  /* 0x000000900d7a7211 */ /* 0x002fc600078208ff */
[----:B------:R-:W-:Y:S01]  /*26d0*/  STL.64 [R1+0x68], R124 ;  /* 0x0000687c01007387 */ /* 0x000fe20000100a00 */
[----:B------:R-:W-:Y:S01]  /*26e0*/  LEA.HI.X.SX32 R123, R13, R0, 0x1, P1 ;  /* 0x000000000d7b7211 */ /* 0x000fe200008f0eff */
[----:B------:R-:W-:Y:S01]  /*26f0*/  IMAD R13, R2, 0x2, R5 ;  /* 0x00000002020d7824 */ /* 0x000fe200078e0205 */
[----:B0-----:R-:W-:-:S03]  /*2700*/  LEA R120, P2, R15, R144, 0x1 ;  /* 0x000000900f787211 */ /* 0x001fc600078408ff */
[----:B------:R0:W-:Y:S01]  /*2710*/  STL.64 [R1+0x60], R122 ;  /* 0x0000607a01007387 */ /* 0x0001e20000100a00 */
[----:B------:R-:W-:Y:S02]  /*2720*/  LEA.HI.X.SX32 R121, R15, R0, 0x1, P2 ;  /* 0x000000000f797211 */ /* 0x000fe400010f0eff */
[----:B------:R-:W-:-:S03]  /*2730*/  LEA R18, P2, R11, R144, 0x1 ;  /* 0x000000900b127211 */ /* 0x000fc600078408ff */
[----:B------:R1:W-:Y:S01]  /*2740*/  STL.64 [R1+0x58], R120 ;  /* 0x0000587801007387 */ /* 0x0003e20000100a00 */
[----:B------:R-:W-:Y:S02]  /*2750*/  LEA.HI.X.SX32 R19, R11, R0, 0x1, P2 ;  /* 0x000000000b137211 */ /* 0x000fe400010f0eff */
[-C--:B------:R-:W-:Y:S02]  /*2760*/  LEA R6, P2, R25, R144.reuse, 0x1 ;  /* 0x0000009019067211 */ /* 0x080fe400078408ff */
[----:B0-----:R-:W-:-:S04]  /*2770*/  LEA R122, P0, R3, R144, 0x1 ;  /* 0x00000090037a7211 */ /* 0x001fc800078008ff */
[----:B------:R-:W-:Y:S02]  /*2780*/  LEA.HI.X.SX32 R123, R3, R0, 0x1, P0 ;  /* 0x00000000037b7211 */ /* 0x000fe400000f0eff */
[C---:B------:R-:W-:Y:S02]  /*2790*/  LEA R3, R2.reuse, R13, 0x1 ;  /* 0x0000000d02037211 */ /* 0x040fe400078e08ff */
[C---:B-1----:R-:W-:Y:S01]  /*27a0*/  LEA R120, P1, R7.reuse, R144, 0x1 ;  /* 0x0000009007787211 */ /* 0x042fe200078208ff */
[----:B------:R-:W-:Y:S02]  /*27b0*/  STL.64 [R1+0x50], R122 ;  /* 0x0000507a01007387 */ /* 0x000fe40000100a00 */
[----:B------:R-:W-:Y:S01]  /*27c0*/  IMAD R11, R2, 0x2, R3 ;  /* 0x00000002020b7824 */ /* 0x000fe200078e0203 */
[----:B------:R-:W-:Y:S01]  /*27d0*/  LEA.HI.X.SX32 R121, R7, R0, 0x1, P1 ;  /* 0x0000000007797211 */ /* 0x000fe200008f0eff */
[----:B------:R0:W-:Y:S01]  /*27e0*/  STL.64 [R1+0x40], R18 ;  /* 0x0000401201007387 */ /* 0x0001e20000100a00 */
[----:B------:R-:W-:-:S02]  /*27f0*/  LEA R14, P1, R45, R144, 0x1 ;  /* 0x000000902d0e7211 */ /* 0x000fc400078208ff */
[-C--:B------:R-:W-:Y:S01]  /*2800*/  LEA.HI.X.SX32 R7, R25, R0.reuse, 0x1, P2 ;  /* 0x0000000019077211 */ /* 0x080fe200010f0eff */
[----:B------:R1:W-:Y:S01]  /*2810*/  STL.64 [R1+0x48], R120 ;  /* 0x0000487801007387 */ /* 0x0003e20000100a00 */
[----:B------:R-:W-:-:S05]  /*2820*/  LEA.HI.X.SX32 R15, R45, R0, 0x1, P1 ;  /* 0x000000002d0f7211 */ /* 0x000fca00008f0eff */
[----:B------:R2:W-:Y:S01]  /*2830*/  STL.64 [R1+0x30], R14 ;  /* 0x0000300e01007387 */ /* 0x0005e20000100a00 */
[----:B0-----:R-:W-:-:S04]  /*2840*/  LEA R18, P0, R43, R144, 0x1 ;  /* 0x000000902b127211 */ /* 0x001fc800078008ff */
[----:B------:R-:W-:Y:S02]  /*2850*/  LEA.HI.X.SX32 R19, R43, R0, 0x1, P0 ;  /* 0x000000002b137211 */ /* 0x000fe400000f0eff */
[-C--:B------:R-:W-:Y:S02]  /*2860*/  LEA R122, P0, R27, R144.reuse, 0x1 ;  /* 0x000000901b7a7211 */ /* 0x080fe400078008ff */
[----:B-1----:R-:W-:Y:S01]  /*2870*/  LEA R120, P1, R47, R144, 0x1 ;  /* 0x000000902f787211 */ /* 0x002fe200078208ff */
[----:B------:R0:W-:Y:S01]  /*2880*/  STL.64 [R1+0x38], R18 ;  /* 0x0000381201007387 */ /* 0x0001e20000100a00 */
[----:B--2---:R-:W-:Y:S01]  /*2890*/  IMAD R15, R2, 0x2, R11 ;  /* 0x00000002020f7824 */ /* 0x004fe200078e020b */
[-C--:B------:R-:W-:Y:S02]  /*28a0*/  LEA.HI.X.SX32 R123, R27, R0.reuse, 0x1, P0 ;  /* 0x000000001b7b7211 */ /* 0x080fe400000f0eff */
[----:B------:R1:W-:Y:S01]  /*28b0*/  STL.64 [R1+0x28], R6 ;  /* 0x0000280601007387 */ /* 0x0003e20000100a00 */
[----:B------:R-:W-:-:S03]  /*28c0*/  LEA.HI.X.SX32 R121, R47, R0, 0x1, P1 ;  /* 0x000000002f797211 */ /* 0x000fc600008f0eff */
[----:B------:R-:W-:Y:S01]  /*28d0*/  STL.64 [R1+0x20], R122 ;  /* 0x0000207a01007387 */ /* 0x000fe20000100a00 */
[----:B0-----:R-:W-:-:S03]  /*28e0*/  LEA R19, R2, R15, 0x1 ;  /* 0x0000000f02137211 */ /* 0x001fc600078e08ff */
[----:B------:R0:W-:Y:S01]  /*28f0*/  STL.64 [R1+0x18], R120 ;  /* 0x0000187801007387 */ /* 0x0001e20000100a00 */
[----:B-1----:R-:W-:Y:S01]  /*2900*/  LEA R6, P2, R49, R144, 0x1 ;  /* 0x0000009031067211 */ /* 0x002fe200078408ff */
[----:B------:R-:W-:-:S03]  /*2910*/  IMAD R25, R2, 0x2, R19 ;  /* 0x0000000202197824 */ /* 0x000fc600078e0213 */
[----:B------:R-:W-:Y:S01]  /*2920*/  LEA.HI.X.SX32 R7, R49, R0, 0x1, P2 ;  /* 0x0000000031077211 */ /* 0x000fe200010f0eff */
[C---:B------:R-:W-:Y:S01]  /*2930*/  IMAD R27, R2.reuse, 0x2, R25 ;  /* 0x00000002021b7824 */ /* 0x040fe200078e0219 */
[-C--:B------:R-:W-:Y:S02]  /*2940*/  LEA R250, P2, R33, R144.reuse, 0x1 ;  /* 0x0000009021fa7211 */ /* 0x080fe400078408ff */
[----:B0-----:R-:W-:Y:S01]  /*2950*/  LEA R120, P0, R29, R144, 0x1 ;  /* 0x000000901d787211 */ /* 0x001fe200078008ff */
[----:B------:R0:W-:Y:S01]  /*2960*/  STL.64 [R1+0x10], R6 ;  /* 0x0000100601007387 */ /* 0x0001e20000100a00 */
[-C--:B------:R-:W-:Y:S02]  /*2970*/  LEA.HI.X.SX32 R251, R33, R0.reuse, 0x1, P2 ;  /* 0x0000000021fb7211 */ /* 0x080fe400010f0eff */
[----:B------:R-:W-:Y:S02]  /*2980*/  LEA.HI.X.SX32 R121, R29, R0, 0x1, P0 ;  /* 0x000000001d797211 */ /* 0x000fe400000f0eff */
[----:B------:R-:W-:-:S02]  /*2990*/  LEA R29, R2, R27, 0x1 ;  /* 0x0000001b021d7211 */ /* 0x000fc400078e08ff */
[-C--:B------:R-:W-:Y:S01]  /*29a0*/  LEA R244, P2, R21, R144.reuse, 0x1 ;  /* 0x0000009015f47211 */ /* 0x080fe200078408ff */
[----:B------:R-:W-:Y:S01]  /*29b0*/  STL.64 [R1+0x8], R120 ;  /* 0x0000087801007387 */ /* 0x000fe20000100a00 */
[----:B------:R-:W-:Y:S02]  /*29c0*/  LEA R248, P0, R35, R144, 0x1 ;  /* 0x0000009023f87211 */ /* 0x000fe400078008ff */
[----:B------:R-:W-:Y:S02]  /*29d0*/  LEA.HI.X.SX32 R245, R21, R0, 0x1, P2 ;  /* 0x0000000015f57211 */ /* 0x000fe400010f0eff */
[-C--:B0-----:R-:W-:Y:S02]  /*29e0*/  LEA R6, P1, R31, R144.reuse, 0x1 ;  /* 0x000000901f067211 */ /* 0x081fe400078208ff */
[----:B------:R-:W-:Y:S02]  /*29f0*/  LEA R222, P2, R17, R144, 0x1 ;  /* 0x0000009011de7211 */ /* 0x000fe400078408ff */
[----:B------:R-:W-:Y:S01]  /*2a00*/  LEA.HI.X.SX32 R7, R31, R0, 0x1, P1 ;  /* 0x000000001f077211 */ /* 0x000fe200008f0eff */
[----:B------:R-:W-:Y:S01]  /*2a10*/  IMAD R31, R2, 0x2, R29 ;  /* 0x00000002021f7824 */ /* 0x000fe200078e021d */
[----:B------:R-:W-:-:S02]  /*2a20*/  LEA R246, P1, R37, R144, 0x1 ;  /* 0x0000009025f67211 */ /* 0x000fc400078208ff */
[-C--:B------:R-:W-:Y:S01]  /*2a30*/  LEA.HI.X.SX32 R249, R35, R0.reuse, 0x1, P0 ;  /* 0x0000000023f97211 */ /* 0x080fe200000f0eff */
[C---:B------:R-:W-:Y:S01]  /*2a40*/  IMAD R21, R2.reuse, 0x2, R31 ;  /* 0x0000000202157824 */ /* 0x040fe200078e021f */
[----:B------:R0:W-:Y:S01]  /*2a50*/  STL.64 [R1], R6 ;  /* 0x0000000601007387 */ /* 0x0001e20000100a00 */
[----:B------:R-:W-:Y:S02]  /*2a60*/  LEA.HI.X.SX32 R223, R17, R0, 0x1, P2 ;  /* 0x0000000011df7211 */ /* 0x000fe400010f0eff */
[----:B------:R-:W-:Y:S02]  /*2a70*/  LEA R242, P0, R23, R144, 0x1 ;  /* 0x0000009017f27211 */ /* 0x000fe400078008ff */
[----:B------:R-:W-:Y:S02]  /*2a80*/  LEA R33, R2, R21, 0x1 ;  /* 0x0000001502217211 */ /* 0x000fe400078e08ff */
[----:B------:R-:W-:Y:S02]  /*2a90*/  LEA.HI.X.SX32 R247, R37, R0, 0x1, P1 ;  /* 0x0000000025f77211 */ /* 0x000fe400008f0eff */
[----:B------:R-:W-:-:S02]  /*2aa0*/  LEA R240, P1, R9, R144, 0x1 ;  /* 0x0000009009f07211 */ /* 0x000fc400078208ff */
[----:B------:R-:W-:Y:S01]  /*2ab0*/  LEA.HI.X.SX32 R243, R23, R0, 0x1, P0 ;  /* 0x0000000017f37211 */ /* 0x000fe200000f0eff */
[C---:B0-----:R-:W-:Y:S01]  /*2ac0*/  IMAD R7, R2.reuse, 0x2, R33 ;  /* 0x0000000202077824 */ /* 0x041fe200078e0221 */
[----:B------:R-:W-:Y:S02]  /*2ad0*/  LEA R218, P0, R5, R144, 0x1 ;  /* 0x0000009005da7211 */ /* 0x000fe400078008ff */
[----:B------:R-:W-:Y:S01]  /*2ae0*/  LEA.HI.X.SX32 R241, R9, R0, 0x1, P1 ;  /* 0x0000000009f17211 */ /* 0x000fe200008f0eff */
[C---:B------:R-:W-:Y:S01]  /*2af0*/  IMAD R17, R2.reuse, 0x2, R7 ;  /* 0x0000000202117824 */ /* 0x040fe200078e0207 */
[----:B------:R-:W-:Y:S02]  /*2b00*/  LEA R214, P1, R13, R144, 0x1 ;  /* 0x000000900dd67211 */ /* 0x000fe400078208ff */
[----:B------:R-:W-:Y:S02]  /*2b10*/  LEA.HI.X.SX32 R219, R5, R0, 0x1, P0 ;  /* 0x0000000005db7211 */ /* 0x000fe400000f0eff */
[----:B------:R-:W-:-:S02]  /*2b20*/  LEA R23, R2, R17, 0x1 ;  /* 0x0000001102177211 */ /* 0x000fc400078e08ff */
[----:B------:R-:W-:Y:S02]  /*2b30*/  LEA.HI.X.SX32 R215, R13, R0, 0x1, P1 ;  /* 0x000000000dd77211 */ /* 0x000fe400008f0eff */
[-C--:B------:R-:W-:Y:S01]  /*2b40*/  LEA R194, P1, R15, R144.reuse, 0x1 ;  /* 0x000000900fc27211 */ /* 0x080fe200078208ff */
[C---:B------:R-:W-:Y:S01]  /*2b50*/  IMAD R5, R2.reuse, 0x2, R23 ;  /* 0x0000000202057824 */ /* 0x040fe200078e0217 */
[----:B------:R-:W-:Y:S02]  /*2b60*/  LEA R212, P2, R3, R144, 0x1 ;  /* 0x0000009003d47211 */ /* 0x000fe400078408ff */
[----:B------:R-:W-:Y:S01]  /*2b70*/  LEA.HI.X.SX32 R195, R15, R0, 0x1, P1 ;  /* 0x000000000fc37211 */ /* 0x000fe200008f0eff */
[----:B------:R-:W-:Y:S01]  /*2b80*/  IMAD R13, R2, 0x2, R5 ;  /* 0x00000002020d7824 */ /* 0x000fe200078e0205 */
[----:B------:R-:W-:Y:S02]  /*2b90*/  LEA R208, P0, R11, R144, 0x1 ;  /* 0x000000900bd07211 */ /* 0x000fe400078008ff */
[----:B------:R-:W-:-:S02]  /*2ba0*/  LEA.HI.X.SX32 R213, R3, R0, 0x1, P2 ;  /* 0x0000000003d57211 */ /* 0x000fc400010f0eff */
[C---:B------:R-:W-:Y:S02]  /*2bb0*/  LEA R15, R2.reuse, R13, 0x1 ;  /* 0x0000000d020f7211 */ /* 0x040fe400078e08ff */
[----:B------:R-:W-:Y:S02]  /*2bc0*/  LEA.HI.X.SX32 R209, R11, R0, 0x1, P0 ;  /* 0x000000000bd17211 */ /* 0x000fe400000f0eff */
[-C--:B------:R-:W-:Y:S01]  /*2bd0*/  LEA R192, P0, R25, R144.reuse, 0x1 ;  /* 0x0000009019c07211 */ /* 0x080fe200078008ff */
[C---:B------:R-:W-:Y:S01]  /*2be0*/  IMAD R3, R2.reuse, 0x2, R15 ;  /* 0x0000000202037824 */ /* 0x040fe200078e020f */
[----:B------:R-:W-:Y:S02]  /*2bf0*/  LEA R196, P2, R19, R144, 0x1 ;  /* 0x0000009013c47211 */ /* 0x000fe400078408ff */
[----:B------:R-:W-:Y:S01]  /*2c00*/  LEA.HI.X.SX32 R193, R25, R0, 0x1, P0 ;  /* 0x0000000019c17211 */ /* 0x000fe200000f0eff */
[----:B------:R-:W-:Y:S01]  /*2c10*/  IMAD R9, R2, 0x2, R3 ;  /* 0x0000000202097824 */ /* 0x000fe200078e0203 */
[----:B------:R-:W-:-:S02]  /*2c20*/  LEA R186, P0, R31, R144, 0x1 ;  /* 0x000000901fba7211 */ /* 0x000fc400078008ff */
[----:B------:R-:W-:Y:S02]  /*2c30*/  LEA R190, P1, R27, R144, 0x1 ;  /* 0x000000901bbe7211 */ /* 0x000fe400078208ff */
[C---:B------:R-:W-:Y:S02]  /*2c40*/  LEA R11, R2.reuse, R9, 0x1 ;  /* 0x00000009020b7211 */ /* 0x040fe400078e08ff */
[----:B------:R-:W-:Y:S02]  /*2c50*/  LEA.HI.X.SX32 R187, R31, R0, 0x1, P0 ;  /* 0x000000001fbb7211 */ /* 0x000fe400000f0eff */
[----:B------:R-:W-:Y:S01]  /*2c60*/  LEA R180, P0, R7, R144, 0x1 ;  /* 0x0000009007b47211 */ /* 0x000fe200078008ff */
[C---:B------:R-:W-:Y:S01]  /*2c70*/  IMAD R8, R2.reuse, 0x2, R11 ;  /* 0x0000000202087824 */ /* 0x040fe200078e020b */
[-C--:B------:R-:W-:Y:S02]  /*2c80*/  LEA.HI.X.SX32 R197, R19, R0.reuse, 0x1, P2 ;  /* 0x0000000013c57211 */ /* 0x080fe400010f0eff */
[-C--:B------:R-:W-:Y:S01]  /*2c90*/  LEA.HI.X.SX32 R181, R7, R0.reuse, 0x1, P0 ;  /* 0x0000000007b57211 */ /* 0x080fe200000f0eff */
[----:B------:R-:W-:Y:S01]  /*2ca0*/  IMAD R7, R2, 0x2, R8 ;  /* 0x0000000202077824 */ /* 0x000fe200078e0208 */
[----:B------:R-:W-:-:S02]  /*2cb0*/  LEA.HI.X.SX32 R191, R27, R0, 0x1, P1 ;  /* 0x000000001bbf7211 */ /* 0x000fc400008f0eff */
[-C--:B------:R-:W-:Y:S02]  /*2cc0*/  LEA R188, P2, R29, R144.reuse, 0x1 ;  /* 0x000000901dbc7211 */ /* 0x080fe400078408ff */
[-C--:B------:R-:W-:Y:S02]  /*2cd0*/  LEA R184, P1, R21, R144.reuse, 0x1 ;  /* 0x0000009015b87211 */ /* 0x080fe400078208ff */
[----:B------:R-:W-:Y:S02]  /*2ce0*/  LEA R174, P0, R5, R144, 0x1 ;  /* 0x0000009005ae7211 */ /* 0x000fe400078008ff */
[----:B------:R-:W-:Y:S02]  /*2cf0*/  LEA R6, R2, R7, 0x1 ;  /* 0x0000000702067211 */ /* 0x000fe400078e08ff */
[-C--:B------:R-:W-:Y:S02]  /*2d00*/  LEA.HI.X.SX32 R189, R29, R0.reuse, 0x1, P2 ;  /* 0x000000001dbd7211 */ /* 0x080fe400010f0eff */
[----:B------:R-:W-:-:S02]  /*2d10*/  LEA.HI.X.SX32 R185, R21, R0, 0x1, P1 ;  /* 0x0000000015b97211 */ /* 0x000fc400008f0eff */
[-C--:B------:R-:W-:Y:S02]  /*2d20*/  LEA R182, P2, R33, R144.reuse, 0x1 ;  /* 0x0000009021b67211 */ /* 0x080fe400078408ff */
[----:B------:R-:W-:Y:S02]  /*2d30*/  LEA R178, P1, R17, R144, 0x1 ;  /* 0x0000009011b27211 */ /* 0x000fe400078208ff */
[-C--:B------:R-:W-:Y:S01]  /*2d40*/  LEA.HI.X.SX32 R175, R5, R0.reuse, 0x1, P0 ;  /* 0x0000000005af7211 */ /* 0x080fe200000f0eff */
[C---:B------:R-:W-:Y:S01]  /*2d50*/  IMAD R5, R2.reuse, 0x2, R6 ;  /* 0x0000000202057824 */ /* 0x040fe200078e0206 */
[-C--:B------:R-:W-:Y:S02]  /*2d60*/  LEA.HI.X.SX32 R183, R33, R0.reuse, 0x1, P2 ;  /* 0x0000000021b77211 */ /* 0x080fe400010f0eff */
[----:B------:R-:W-:Y:S01]  /*2d70*/  LEA.HI.X.SX32 R179, R17, R0, 0x1, P1 ;  /* 0x0000000011b37211 */ /* 0x000fe200008f0eff */
[----:B------:R-:W-:Y:S01]  /*2d80*/  IMAD R4, R2, 0x2, R5 ;  /* 0x0000000202047824 */ /* 0x000fe200078e0205 */
[----:B------:R-:W-:-:S02]  /*2d90*/  LEA R176, P2, R23, R144, 0x1 ;  /* 0x0000009017b07211 */ /* 0x000fc400078408ff */
[-C--:B------:R-:W-:Y:S02]  /*2da0*/  LEA R172, P1, R13, R144.reuse, 0x1 ;  /* 0x000000900dac7211 */ /* 0x080fe400078208ff */
[----:B------:R-:W-:Y:S02]  /*2db0*/  LEA R168, P0, R3, R144, 0x1 ;  /* 0x0000009003a87211 */ /* 0x000fe400078008ff */
[-C--:B------:R-:W-:Y:S02]  /*2dc0*/  LEA.HI.X.SX32 R177, R23, R0.reuse, 0x1, P2 ;  /* 0x0000000017b17211 */ /* 0x080fe400010f0eff */
[----:B------:R-:W-:Y:S02]  /*2dd0*/  LEA.HI.X.SX32 R173, R13, R0, 0x1, P1 ;  /* 0x000000000dad7211 */ /* 0x000fe400008f0eff */
[-C--:B------:R-:W-:Y:S02]  /*2de0*/  LEA R170, P2, R15, R144.reuse, 0x1 ;  /* 0x000000900faa7211 */ /* 0x080fe400078408ff */
[----:B------:R-:W-:-:S02]  /*2df0*/  LEA R166, P1, R9, R144, 0x1 ;  /* 0x0000009009a67211 */ /* 0x000fc400078208ff */
[----:B------:R-:W-:Y:S02]  /*2e00*/  LEA.HI.X.SX32 R169, R3, R0, 0x1, P0 ;  /* 0x0000000003a97211 */ /* 0x000fe400000f0eff */
[C---:B------:R-:W-:Y:S02]  /*2e10*/  LEA R3, R2.reuse, R4, 0x1 ;  /* 0x0000000402037211 */ /* 0x040fe400078e08ff */
[-C--:B------:R-:W-:Y:S02]  /*2e20*/  LEA.HI.X.SX32 R171, R15, R0.reuse, 0x1, P2 ;  /* 0x000000000fab7211 */ /* 0x080fe400010f0eff */
[----:B------:R-:W-:Y:S01]  /*2e30*/  LEA.HI.X.SX32 R167, R9, R0, 0x1, P1 ;  /* 0x0000000009a77211 */ /* 0x000fe200008f0eff */
[----:B------:R-:W-:Y:S01]  /*2e40*/  IMAD R9, R2, 0x2, R3 ;  /* 0x0000000202097824 */ /* 0x000fe200078e0203 */
[-C--:B------:R-:W-:Y:S02]  /*2e50*/  LEA R164, P2, R11, R144.reuse, 0x1 ;  /* 0x000000900ba47211 */ /* 0x080fe400078408ff */
[----:B------:R-:W-:-:S02]  /*2e60*/  LEA R160, P1, R7, R144, 0x1 ;  /* 0x0000009007a07211 */ /* 0x000fc400078208ff */
[-C--:B------:R-:W-:Y:S02]  /*2e70*/  LEA.HI.X.SX32 R165, R11, R0.reuse, 0x1, P2 ;  /* 0x000000000ba57211 */ /* 0x080fe400010f0eff */
[----:B------:R-:W-:Y:S01]  /*2e80*/  LEA.HI.X.SX32 R161, R7, R0, 0x1, P1 ;  /* 0x0000000007a17211 */ /* 0x000fe200008f0eff */
[----:B------:R-:W-:Y:S01]  /*2e90*/  IMAD R7, R2, 0x2, R9 ;  /* 0x0000000202077824 */ /* 0x000fe200078e0209 */
[-C--:B------:R-:W-:Y:S02]  /*2ea0*/  LEA R158, P2, R6, R144.reuse, 0x1 ;  /* 0x00000090069e7211 */ /* 0x080fe400078408ff */
[----:B------:R-:W-:Y:S02]  /*2eb0*/  LEA R162, P0, R8, R144, 0x1 ;  /* 0x0000009008a27211 */ /* 0x000fe400078008ff */
[----:B------:R-:W-:Y:S02]  /*2ec0*/  LEA.HI.X.SX32 R159, R6, R0, 0x1, P2 ;  /* 0x00000000069f7211 */ /* 0x000fe400010f0eff */
[----:B------:R-:W-:-:S02]  /*2ed0*/  LEA R6, R2, R7, 0x1 ;  /* 0x0000000702067211 */ /* 0x000fc400078e08ff */
[----:B------:R-:W-:Y:S02]  /*2ee0*/  LEA.HI.X.SX32 R163, R8, R0, 0x1, P0 ;  /* 0x0000000008a37211 */ /* 0x000fe400000f0eff */
[-C--:B------:R-:W-:Y:S01]  /*2ef0*/  LEA R156, P0, R5, R144.reuse, 0x1 ;  /* 0x00000090059c7211 */ /* 0x080fe200078008ff */
[----:B------:R-:W-:Y:S01]  /*2f00*/  IMAD R2, R2, 0x2, R6 ;  /* 0x0000000202027824 */ /* 0x000fe200078e0206 */
[CC--:B------:R-:W-:Y:S02]  /*2f10*/  LEA R154, P1, R4.reuse, R144.reuse, 0x1 ;  /* 0x00000090049a7211 */ /* 0x0c0fe400078208ff */
[----:B------:R-:W-:Y:S02]  /*2f20*/  LEA R152, P2, R3, R144, 0x1 ;  /* 0x0000009003987211 */ /* 0x000fe400078408ff */
[-C--:B------:R-:W-:Y:S01]  /*2f30*/  LEA.HI.X.SX32 R157, R5, R0.reuse, 0x1, P0 ;  /* 0x00000000059d7211 */ /* 0x080fe200000f0eff */
[----:B------:R-:W-:Y:S01]  /*2f40*/  IMAD.MOV.U32 R5, RZ, RZ, RZ ;  /* 0x000000ffff057224 */ /* 0x000fe200078e00ff */
[-C--:B------:R-:W-:Y:S01]  /*2f50*/  LEA.HI.X.SX32 R155, R4, R0.reuse, 0x1, P1 ;  /* 0x00000000049b7211 */ /* 0x080fe200008f0eff */
[----:B------:R-:W-:Y:S01]  /*2f60*/  IMAD.MOV.U32 R4, RZ, RZ, 0x3f800000 ;  /* 0x3f800000ff047424 */ /* 0x000fe200078e00ff */
[----:B------:R-:W-:-:S02]  /*2f70*/  LEA.HI.X.SX32 R153, R3, R0, 0x1, P2 ;  /* 0x0000000003997211 */ /* 0x000fc400010f0eff */
[-C--:B------:R-:W-:Y:S02]  /*2f80*/  LEA R150, P0, R9, R144.reuse, 0x1 ;  /* 0x0000009009967211 */ /* 0x080fe400078008ff */
[-C--:B------:R-:W-:Y:S02]  /*2f90*/  LEA R148, P1, R7, R144.reuse, 0x1 ;  /* 0x0000009007947211 */ /* 0x080fe400078208ff */
[-C--:B------:R-:W-:Y:S02]  /*2fa0*/  LEA R146, P2, R6, R144.reuse, 0x1 ;  /* 0x0000009006927211 */ /* 0x080fe400078408ff */
[----:B------:R-:W-:Y:S02]  /*2fb0*/  LEA R144, P3, R2, R144, 0x1 ;  /* 0x0000009002907211 */ /* 0x000fe400078608ff */
[-C--:B------:R-:W-:Y:S02]  /*2fc0*/  LEA.HI.X.SX32 R151, R9, R0.reuse, 0x1, P0 ;  /* 0x0000000009977211 */ /* 0x080fe400000f0eff */
[----:B------:R-:W-:-:S02]  /*2fd0*/  LEA.HI.X.SX32 R149, R7, R0, 0x1, P1 ;  /* 0x0000000007957211 */ /* 0x000fc400008f0eff */
[-C--:B------:R-:W-:Y:S02]  /*2fe0*/  LEA.HI.X.SX32 R147, R6, R0.reuse, 0x1, P2 ;  /* 0x0000000006937211 */ /* 0x080fe400010f0eff */
[----:B------:R-:W-:Y:S01]  /*2ff0*/  LEA.HI.X.SX32 R145, R2, R0, 0x1, P3 ;  /* 0x0000000002917211 */ /* 0x000fe200018f0eff */
[----:B------:R-:W-:Y:S01]  /*3000*/  IMAD.MOV.U32 R0, RZ, RZ, 0x3f800000 ;  /* 0x3f800000ff007424 */ /* 0x000fe200078e00ff */
[----:B------:R-:W-:Y:S01]  /*3010*/  MOV R7, 0xff800000 ;  /* 0xff80000000077802 */ /* 0x000fe20000000f00 */
[----:B------:R-:W-:Y:S01]  /*3020*/  IMAD.MOV.U32 R2, RZ, RZ, RZ ;  /* 0x000000ffff027224 */ /* 0x000fe200078e00ff */
[----:B------:R-:W-:-:S07]  /*3030*/  MOV R23, 0xff800000 ;  /* 0xff80000000177802 */ /* 0x000fce0000000f00 */
.L_x_1:
[----:B------:R-:W2:Y:S04]  /*3040*/  LDL.64 R16, [R1+0x2c0] ;  /* 0x0002c00001107983 */ /* 0x000ea80000100a00 */
[----:B------:R-:W3:Y:S04]  /*3050*/  LDL.64 R14, [R1+0x2b8] ;  /* 0x0002b800010e7983 */ /* 0x000ee80000100a00 */
[----:B------:R-:W4:Y:S04]  /*3060*/  LDL.64 R130, [R1+0x2a0] ;  /* 0x0002a00001827983 */ /* 0x000f280000100a00 */
[----:B------:R-:W5:Y:S04]  /*3070*/  LDL.64 R18, [R1+0x2c8] ;  /* 0x0002c80001127983 */ /* 0x000f680000100a00 */
        /* <DEDUP_REMOVED lines=16> */
[----:B------:R-:W5:Y:S01]  /*3180*/  LDL.64 R204, [R1+0x100] ;  /* 0x0001000001cc7983 */ /* 0x000f620000100a00 */
[----:B------:R-:W-:Y:S01]  /*3190*/  R2UR UR6, R252 ;  /* 0x00000000fc0672ca */ /* 0x000fe200000e0000 */
[----:B------:R-:W-:Y:S01]  /*31a0*/  UMOV UR59, 0x40000040 ;  /* 0x40000040003b7882 */ /* 0x000fe20000000000 */
[----:B------:R-:W-:-:S02]  /*31b0*/  MOV R6, UR47 ;  /* 0x0000002f00067c02 */ /* 0x000fc40008000f00 */
[----:B------:R-:W-:Y:S01]  /*31c0*/  MOV R9, UR46 ;  /* 0x0000002e00097c02 */ /* 0x000fe20008000f00 */
[----:B------:R-:W-:Y:S01]  /*31d0*/  UMOV UR44, UR56 ;  /* 0x00000038002c7c82 */ /* 0x000fe20008000000 */
[----:B------:R-:W-:Y:S01]  /*31e0*/  UMOV UR45, UR57 ;  /* 0x00000039002d7c82 */ /* 0x000fe20008000000 */
[----:B------:R-:W-:Y:S02]  /*31f0*/  MOV R8, UR51 ;  /* 0x0000003300087c02 */ /* 0x000fe40008000f00 */
[----:B------:R-:W-:Y:S01]  /*3200*/  MOV R3, UR50 ;  /* 0x0000003200037c02 */ /* 0x000fe20008000f00 */
[----:B------:R-:W-:Y:S01]  /*3210*/  UMOV UR48, UR8 ;  /* 0x0000000800307c82 */ /* 0x000fe20008000000 */
[----:B------:R-:W-:Y:S01]  /*3220*/  UMOV UR49, UR9 ;  /* 0x0000000900317c82 */ /* 0x000fe20008000000 */
[----:B------:R-:W-:Y:S02]  /*3230*/  MOV R10, UR55 ;  /* 0x00000037000a7c02 */ /* 0x000fe40008000f00 */
[----:B------:R-:W-:Y:S01]  /*3240*/  MOV R11, UR54 ;  /* 0x00000036000b7c02 */ /* 0x000fe20008000f00 */
[----:B------:R-:W-:Y:S01]  /*3250*/  UMOV UR52, UR12 ;  /* 0x0000000c00347c82 */ /* 0x000fe20008000000 */
[----:B------:R-:W-:Y:S01]  /*3260*/  UMOV UR53, UR13 ;  /* 0x0000000d00357c82 */ /* 0x000fe20008000000 */
[----:B------:R-:W-:Y:S01]  /*3270*/  UMOV UR36, UR16 ;  /* 0x0000001000247c82 */ /* 0x000fe20008000000 */
[----:B------:R-:W-:Y:S01]  /*3280*/  UMOV UR37, UR17 ;  /* 0x0000001100257c82 */ /* 0x000fe20008000000 */
[----:B------:R-:W5:Y:S04]  /*3290*/  LDL.64 R230, [R1+0x78] ;  /* 0x0000780001e67983 */ /* 0x000f680000100a00 */
[----:B------:R-:W5:Y:S04]  /*32a0*/  LDL.64 R224, [R1+0x30] ;  /* 0x0000300001e07983 */ /* 0x000f680000100a00 */
[----:B------:R-:W5:Y:S04]  /*32b0*/  LDL.64 R228, [R1+0x40] ;  /* 0x0000400001e47983 */ /* 0x000f680000100a00 */
[----:B------:R-:W5:Y:S04]  /*32c0*/  LDL.64 R226, [R1+0x38] ;  /* 0x0000380001e27983 */ /* 0x000f680000100a00 */
[----:B------:R-:W5:Y:S04]  /*32d0*/  LDL.64 R220, [R1+0x20] ;  /* 0x0000200001dc7983 */ /* 0x000f680000100a00 */
[----:B------:R-:W5:Y:S04]  /*32e0*/  LDL.64 R210, [R1+0x10] ;  /* 0x0000100001d27983 */ /* 0x000f680000100a00 */
[----:B------:R-:W5:Y:S01]  /*32f0*/  LDL.64 R216, [R1+0x18] ;  /* 0x0000180001d87983 */ /* 0x000f620000100a00 */
[----:B--2---:R-:W-:-:S04]  /*3300*/  IMAD.WIDE R16, R2, 0x2, R16 ;  /* 0x0000000202107825 */ /* 0x004fc800078e0210 */
[C---:B---3--:R-:W-:Y:S01]  /*3310*/  IMAD.WIDE R14, R2.reuse, 0x2, R14 ;  /* 0x00000002020e7825 */ /* 0x048fe200078e020e */
[----:B------:R4:W2:Y:S04]  /*3320*/  LDG.E.U16 R35, desc[UR60][R16.64] ;  /* 0x0000003c10237981 */ /* 0x0008a8000c1e1500 */
[----:B------:R0:W3:Y:S01]  /*3330*/  LDG.E.U16 R29, desc[UR60][R14.64] ;  /* 0x0000003c0e1d7981 */ /* 0x0000e2000c1e1500 */
[----:B----4-:R-:W-:-:S03]  /*3340*/  IMAD.WIDE R16, R2, 0x2, R130 ;  /* 0x0000000202107825 */ /* 0x010fc600078e0282 */
[----:B------:R-:W4:Y:S01]  /*3350*/  LDL.64 R130, [R1+0x240] ;  /* 0x0002400001827983 */ /* 0x000f220000100a00 */
[----:B-----5:R-:W-:-:S03]  /*3360*/  IMAD.WIDE R18, R2, 0x2, R18 ;  /* 0x0000000202127825 */ /* 0x020fc600078e0212 */
[----:B------:R1:W5:Y:S01]  /*3370*/  LDG.E.U16 R39, desc[UR60][R16.64] ;  /* 0x0000003c10277981 */ /* 0x000362000c1e1500 */
[----:B------:R-:W-:-:S03]  /*3380*/  IMAD.WIDE R12, R2, 0x2, R12 ;  /* 0x00000002020c7825 */ /* 0x000fc600078e020c */
[----:B------:R-:W2:Y:S01]  /*3390*/  LDG.E.U16 R41, desc[UR60][R18.64] ;  /* 0x0000003c12297981 */ /* 0x000ea2000c1e1500 */
[----:B------:R-:W-:-:S03]  /*33a0*/  IMAD.WIDE R42, R2, 0x2, R142 ;  /* 0x00000002022a7825 */ /* 0x000fc600078e028e */
[----:B------:R-:W3:Y:S01]  /*33b0*/  LDL.64 R142, [R1+0x238] ;  /* 0x00023800018e7983 */ /* 0x000ee20000100a00 */
[----:B0-----:R-:W-:-:S03]  /*33c0*/  IMAD.WIDE R14, R2, 0x2, R128 ;  /* 0x00000002020e7825 */ /* 0x001fc600078e0280 */
[----:B------:R-:W5:Y:S01]  /*33d0*/  LDL.64 R128, [R1+0x230] ;  /* 0x0002300001807983 */ /* 0x000f620000100a00 */
[----:B------:R-:W-:-:S03]  /*33e0*/  IMAD.WIDE R44, R2, 0x2, R124 ;  /* 0x00000002022c7825 */ /* 0x000fc600078e027c */
[----:B------:R0:W2:Y:S01]  /*33f0*/  LDG.E.U16 R19, desc[UR60][R12.64] ;  /* 0x0000003c0c137981 */ /* 0x0000a2000c1e1500 */
[----:B-1----:R-:W-:-:S03]  /*3400*/  IMAD.WIDE R16, R2, 0x2, R122 ;  /* 0x0000000202107825 */ /* 0x002fc600078e027a */
[----:B------:R1:W2:Y:S04]  /*3410*/  LDG.E.U16 R28, desc[UR60][R14.64] ;  /* 0x0000003c0e1c7981 */ /* 0x0002a8000c1e1500 */
[----:B------:R-:W2:Y:S01]  /*3420*/  LDL.64 R124, [R1+0x220] ;  /* 0x00022000017c7983 */ /* 0x000ea20000100a00 */
[----:B0-----:R-:W-:-:S03]  /*3430*/  IMAD.WIDE R12, R2, 0x2, R126 ;  /* 0x00000002020c7825 */ /* 0x001fc600078e027e */
[----:B------:R-:W2:Y:S01]  /*3440*/  LDL.64 R126, [R1+0x228] ;  /* 0x00022800017e7983 */ /* 0x000ea20000100a00 */
[----:B-1----:R-:W-:-:S03]  /*3450*/  IMAD.WIDE R14, R2, 0x2, R120 ;  /* 0x00000002020e7825 */ /* 0x002fc600078e0278 */
[----:B------:R-:W2:Y:S04]  /*3460*/  LDL.64 R122, [R1+0x218] ;  /* 0x00021800017a7983 */ /* 0x000ea80000100a00 */
[----:B------:R-:W2:Y:S01]  /*3470*/  LDL.64 R120, [R1+0x210] ;  /* 0x0002100001787983 */ /* 0x000ea20000100a00 */
[----:B------:R-:W-:-:S03]  /*3480*/  IMAD.WIDE R24, R2, 0x2, R198 ;  /* 0x0000000202187825 */ /* 0x000fc600078e02c6 */
[----:B------:R-:W2:Y:S01]  /*3490*/  LDG.E.U16 R44, desc[UR60][R44.64] ;  /* 0x0000003c2c2c7981 */ /* 0x000ea2000c1e1500 */
[----:B------:R-:W-:-:S03]  /*34a0*/  IMAD.WIDE R20, R2, 0x2, R20 ;  /* 0x0000000202147825 */ /* 0x000fc600078e0214 */
[----:B------:R0:W2:Y:S01]  /*34b0*/  LDG.E.U16 R18, desc[UR60][R12.64] ;  /* 0x0000003c0c127981 */ /* 0x0000a2000c1e1500 */
[----:B------:R-:W-:-:S03]  /*34c0*/  IMAD.WIDE R46, R2, 0x2, R132 ;  /* 0x00000002022e7825 */ /* 0x000fc600078e0284 */
[----:B------:R1:W2:Y:S04]  /*34d0*/  LDG.E.U16 R34, desc[UR60][R24.64] ;  /* 0x0000003c18227981 */ /* 0x0002a8000c1e1500 */
[----:B------:R-:W2:Y:S01]  /*34e0*/  LDG.E.U16 R45, desc[UR60][R14.64] ;  /* 0x0000003c0e2d7981 */ /* 0x000ea2000c1e1500 */
[----:B0-----:R-:W-:-:S03]  /*34f0*/  IMAD.WIDE R12, R2, 0x2, R140 ;  /* 0x00000002020c7825 */ /* 0x001fc600078e028c */
[----:B------:R-:W2:Y:S01]  /*3500*/  LDL.64 R140, [R1+0x208] ;  /* 0x00020800018c7983 */ /* 0x000ea20000100a00 */
[----:B-1----:R-:W-:-:S03]  /*3510*/  IMAD.WIDE R24, R2, 0x2, R138 ;  /* 0x0000000202187825 */ /* 0x002fc600078e028a */
[----:B------:R0:W2:Y:S04]  /*3520*/  LDG.E.U16 R27, desc[UR60][R20.64] ;  /* 0x0000003c141b7981 */ /* 0x0000a8000c1e1500 */
[----:B------:R3:W2:Y:S04]  /*3530*/  LDG.E.U16 R37, desc[UR60][R12.64] ;  /* 0x0000003c0c257981 */ /* 0x0006a8000c1e1500 */
[----:B------:R-:W2:Y:S01]  /*3540*/  LDL.64 R132, [R1+0x1f0] ;  /* 0x0001f00001847983 */ /* 0x000ea20000100a00 */
[----:B0-----:R-:W-:-:S03]  /*3550*/  IMAD.WIDE R20, R2, 0x2, R134 ;  /* 0x0000000202147825 */ /* 0x001fc600078e0286 */
[----:B------:R-:W2:Y:S04]  /*3560*/  LDL.64 R138, [R1+0x200] ;  /* 0x00020000018a7983 */ /* 0x000ea80000100a00 */
[----:B------:R-:W2:Y:S04]  /*3570*/  LDL.64 R134, [R1+0x1f8] ;  /* 0x0001f80001867983 */ /* 0x000ea80000100a00 */
[----:B------:R-:W2:Y:S04]  /*3580*/  LDL.64 R198, [R1+0x1d0] ;  /* 0x0001d00001c67983 */ /* 0x000ea80000100a00 */
[----:B------:R-:W2:Y:S04]  /*3590*/  LDG.E.U16 R17, desc[UR60][R16.64] ;  /* 0x0000003c10117981 */ /* 0x000ea8000c1e1500 */
[----:B------:R-:W2:Y:S04]  /*35a0*/  LDG.E.U16 R26, desc[UR60][R24.64] ;  /* 0x0000003c181a7981 */ /* 0x000ea8000c1e1500 */
[----:B------:R-:W2:Y:S04]  /*35b0*/  LDG.E.U16 R42, desc[UR60][R42.64] ;  /* 0x0000003c2a2a7981 */ /* 0x000ea8000c1e1500 */
[----:B------:R-:W2:Y:S04]  /*35c0*/  LDG.E.U16 R16, desc[UR60][R20.64] ;  /* 0x0000003c14107981 */ /* 0x000ea8000c1e1500 */
[----:B------:R-:W2:Y:S01]  /*35d0*/  LDG.E.U16 R46, desc[UR60][R46.64] ;  /* 0x0000003c2e2e7981 */ /* 0x000ea2000c1e1500 */
[----:B----4-:R-:W-:-:S03]  /*35e0*/  IMAD.WIDE R14, R2, 0x2, R130 ;  /* 0x00000002020e7825 */ /* 0x010fc600078e0282 */
[----:B------:R-:W4:Y:S04]  /*35f0*/  LDL.64 R130, [R1+0x1e8] ;  /* 0x0001e80001827983 */ /* 0x000f280000100a00 */
[----:B------:R5:W4:Y:S01]  /*3600*/  LDG.E.U16 R36, desc[UR60][R14.64] ;  /* 0x0000003c0e247981 */ /* 0x000b22000c1e1500 */
[----:B---3--:R-:W-:-:S03]  /*3610*/  IMAD.WIDE R12, R2, 0x2, R142 ;  /* 0x00000002020c7825 */ /* 0x008fc600078e028e */
[----:B------:R-:W3:Y:S01]  /*3620*/  LDL.64 R142, [R1+0x1c0] ;  /* 0x0001c000018e7983 */ /* 0x000ee20000100a00 */
[----:B-----5:R-:W-:-:S03]  /*3630*/  IMAD.WIDE R14, R2, 0x2, R128 ;  /* 0x00000002020e7825 */ /* 0x020fc600078e0280 */
[----:B------:R-:W5:Y:S04]  /*3640*/  LDL.64 R128, [R1+0x1c8] ;  /* 0x0001c80001807983 */ /* 0x000f680000100a00 */
[----:B------:R0:W3:Y:S04]  /*3650*/  LDG.E.U16 R25, desc[UR60][R12.64] ;  /* 0x0000003c0c197981 */ /* 0x0000e8000c1e1500 */
[----:B------:R-:W3:Y:S01]  /*3660*/  LDG.E.U16 R15, desc[UR60][R14.64] ;  /* 0x0000003c0e0f7981 */ /* 0x000ee2000c1e1500 */
[----:B--2---:R-:W-:-:S03]  /*3670*/  IMAD.WIDE R30, R2, 0x2, R124 ;  /* 0x00000002021e7825 */ /* 0x004fc600078e027c */
[----:B------:R-:W2:Y:S01]  /*3680*/  LDL.64 R124, [R1+0x1b0] ;  /* 0x0001b000017c7983 */ /* 0x000ea20000100a00 */
[----:B------:R-:W-:-:S03]  /*3690*/  IMAD.WIDE R32, R2, 0x2, R126 ;  /* 0x0000000202207825 */ /* 0x000fc600078e027e */
[----:B------:R-:W3:Y:S01]  /*36a0*/  LDL.64 R126, [R1+0x1b8] ;  /* 0x0001b800017e7983 */ /* 0x000ee20000100a00 */
[----:B------:R-:W-:-:S03]  /*36b0*/  IMAD.WIDE R20, R2, 0x2, R122 ;  /* 0x0000000202147825 */ /* 0x000fc600078e027a */
[----:B------:R-:W3:Y:S01]  /*36c0*/  LDL.64 R122, [R1+0x1a8] ;  /* 0x0001a800017a7983 */ /* 0x000ee20000100a00 */
[----:B0-----:R-:W-:-:S03]  /*36d0*/  IMAD.WIDE R12, R2, 0x2, R120 ;  /* 0x00000002020c7825 */ /* 0x001fc600078e0278 */
[----:B------:R-:W3:Y:S04]  /*36e0*/  LDL.64 R120, [R1+0x1a0] ;  /* 0x0001a00001787983 */ /* 0x000ee80000100a00 */
[----:B------:R0:W3:Y:S04]  /*36f0*/  LDG.E.U16 R14, desc[UR60][R12.64] ;  /* 0x0000003c0c0e7981 */ /* 0x0000e8000c1e1500 */
[----:B------:R1:W3:Y:S04]  /*3700*/  LDG.E.U16 R43, desc[UR60][R32.64] ;  /* 0x0000003c202b7981 */ /* 0x0002e8000c1e1500 */
[----:B------:R1:W3:Y:S04]  /*3710*/  LDG.E.U16 R24, desc[UR60][R20.64] ;  /* 0x0000003c14187981 */ /* 0x0002e8000c1e1500 */
[----:B------:R-:W3:Y:S01]  /*3720*/  LDG.E.U16 R31, desc[UR60][R30.64] ;  /* 0x0000003c1e1f7981 */ /* 0x000ee2000c1e1500 */
[----:B------:R-:W-:-:S03]  /*3730*/  IMAD.WIDE R48, R2, 0x2, R140 ;  /* 0x0000000202307825 */ /* 0x000fc600078e028c */
[----:B------:R-:W3:Y:S04]  /*3740*/  LDL.64 R140, [R1+0x188] ;  /* 0x00018800018c7983 */ /* 0x000ee80000100a00 */
[----:B------:R-:W3:Y:S01]  /*3750*/  LDG.E.U16 R47, desc[UR60][R48.64] ;  /* 0x0000003c302f7981 */ /* 0x000ee2000c1e1500 */
[----:B0-----:R-:W-:-:S03]  /*3760*/  IMAD.WIDE R12, R2, 0x2, R132 ;  /* 0x00000002020c7825 */ /* 0x001fc600078e0284 */
[----:B------:R-:W3:Y:S01]  /*3770*/  LDL.64 R132, [R1+0x128] ;  /* 0x0001280001847983 */ /* 0x000ee20000100a00 */
[----:B-1----:R-:W-:-:S03]  /*3780*/  IMAD.WIDE R32, R2, 0x2, R138 ;  /* 0x0000000202207825 */ /* 0x002fc600078e028a */
[----:B------:R-:W3:Y:S01]  /*3790*/  LDL.64 R138, [R1+0x168] ;  /* 0x00016800018a7983 */ /* 0x000ee20000100a00 */
[----:B------:R-:W-:-:S03]  /*37a0*/  IMAD.WIDE R20, R2, 0x2, R134 ;  /* 0x0000000202147825 */ /* 0x000fc600078e0286 */
[----:B------:R-:W3:Y:S01]  /*37b0*/  LDL.64 R134, [R1+0x148] ;  /* 0x0001480001867983 */ /* 0x000ee20000100a00 */
[----:B------:R-:W-:-:S03]  /*37c0*/  IMAD.WIDE R52, R2, 0x2, R198 ;  /* 0x0000000202347825 */ /* 0x000fc600078e02c6 */
[----:B------:R-:W3:Y:S04]  /*37d0*/  LDG.E.U16 R13, desc[UR60][R12.64] ;  /* 0x0000003c0c0d7981 */ /* 0x000ee8000c1e1500 */
[----:B------:R-:W3:Y:S04]  /*37e0*/  LDG.E.U16 R38, desc[UR60][R32.64] ;  /* 0x0000003c20267981 */ /* 0x000ee8000c1e1500 */
[----:B------:R-:W3:Y:S04]  /*37f0*/  LDG.E.U16 R22, desc[UR60][R20.64] ;  /* 0x0000003c14167981 */ /* 0x000ee8000c1e1500 */
[----:B------:R2:W3:Y:S04]  /*3800*/  LDG.E.U16 R12, desc[UR60][R52.64] ;  /* 0x0000003c340c7981 */ /* 0x0004e8000c1e1500 */
[----:B------:R-:W3:Y:S01]  /*3810*/  LDL.64 R198, [R1+0x178] ;  /* 0x0001780001c67983 */ /* 0x000ee20000100a00 */
[----:B----4-:R-:W-:-:S03]  /*3820*/  IMAD.WIDE R58, R2, 0x2, R130 ;  /* 0x00000002023a7825 */ /* 0x010fc600078e0282 */
[----:B------:R-:W4:Y:S04]  /*3830*/  LDL.64 R130, [R1+0x108] ;  /* 0x0001080001827983 */ /* 0x000f280000100a00 */
[----:B------:R-:W4:Y:S01]  /*3840*/  LDG.E.U16 R58, desc[UR60][R58.64] ;  /* 0x0000003c3a3a7981 */ /* 0x000f22000c1e1500 */
[----:B-----5:R-:W-:-:S03]  /*3850*/  IMAD.WIDE R50, R2, 0x2, R128 ;  /* 0x0000000202327825 */ /* 0x020fc600078e0280 */
[----:B------:R-:W5:Y:S04]  /*3860*/  LDL.64 R128, [R1+0xe8] ;  /* 0x0000e80001807983 */ /* 0x000f680000100a00 */
[----:B------:R0:W5:Y:S01]  /*3870*/  LDG.E.U16 R59, desc[UR60][R50.64] ;  /* 0x0000003c323b7981 */ /* 0x000162000c1e1500 */
[----:B--2---:R-:W-:-:S03]  /*3880*/  IMAD.WIDE R52, R2, 0x2, R124 ;  /* 0x0000000202347825 */ /* 0x004fc600078e027c */
[----:B------:R-:W2:Y:S01]  /*3890*/  LDL.64 R124, [R1+0x180] ;  /* 0x00018000017c7983 */ /* 0x000ea20000100a00 */
[----:B---3--:R-:W-:-:S03]  /*38a0*/  IMAD.WIDE R54, R2, 0x2, R126 ;  /* 0x0000000202367825 */ /* 0x008fc600078e027e */
[----:B------:R-:W3:Y:S01]  /*38b0*/  LDL.64 R126, [R1+0x198] ;  /* 0x00019800017e7983 */ /* 0x000ee20000100a00 */
[----:B------:R-:W-:-:S03]  /*38c0*/  IMAD.WIDE R60, R2, 0x2, R122 ;  /* 0x00000002023c7825 */ /* 0x000fc600078e027a */
[----:B------:R-:W3:Y:S01]  /*38d0*/  LDL.64 R122, [R1+0x160] ;  /* 0x00016000017a7983 */ /* 0x000ee20000100a00 */
[----:B0-----:R-:W-:-:S03]  /*38e0*/  IMAD.WIDE R50, R2, 0x2, R120 ;  /* 0x0000000202327825 */ /* 0x001fc600078e0278 */
[----:B------:R-:W3:Y:S01]  /*38f0*/  LDL.64 R120, [R1+0x140] ;  /* 0x0001400001787983 */ /* 0x000ee20000100a00 */
[----:B------:R-:W-:-:S03]  /*3900*/  IMAD.WIDE R32, R2, 0x2, R202 ;  /* 0x0000000202207825 */ /* 0x000fc600078e02ca */
[----:B------:R-:W3:Y:S01]  /*3910*/  LDL.64 R202, [R1+0xe0] ;  /* 0x0000e00001ca7983 */ /* 0x000ee20000100a00 */
[----:B------:R-:W-:-:S03]  /*3920*/  IMAD.WIDE R48, R2, 0x2, R142 ;  /* 0x0000000202307825 */ /* 0x000fc600078e028e */
[----:B------:R-:W3:Y:S01]  /*3930*/  LDG.E.U16 R33, desc[UR60][R32.64] ;  /* 0x0000003c20217981 */ /* 0x000ee2000c1e1500 */
[----:B------:R-:W-:-:S03]  /*3940*/  IMAD.WIDE R20, R2, 0x2, R200 ;  /* 0x0000000202147825 */ /* 0x000fc600078e02c8 */
[----:B------:R-:W3:Y:S04]  /*3950*/  LDL.64 R200, [R1+0x190] ;  /* 0x0001900001c87983 */ /* 0x000ee80000100a00 */
[----:B------:R-:W3:Y:S04]  /*3960*/  LDL.64 R142, [R1+0x158] ;  /* 0x00015800018e7983 */ /* 0x000ee80000100a00 */
[----:B------:R0:W3:Y:S04]  /*3970*/  LDG.E.U16 R32, desc[UR60][R48.64] ;  /* 0x0000003c30207981 */ /* 0x0000e8000c1e1500 */
[----:B------:R-:W3:Y:S04]  /*3980*/  LDG.E.U16 R21, desc[UR60][R20.64] ;  /* 0x0000003c14157981 */ /* 0x000ee8000c1e1500 */
[----:B------:R-:W3:Y:S01]  /*3990*/  LDG.E.U16 R60, desc[UR60][R60.64] ;  /* 0x0000003c3c3c7981 */ /* 0x000ee2000c1e1500 */
[----:B0-----:R-:W-:-:S03]  /*39a0*/  IMAD.WIDE R48, R2, 0x2, R140 ;  /* 0x0000000202307825 */ /* 0x001fc600078e028c */
[----:B------:R-:W3:Y:S04]  /*39b0*/  LDG.E.U16 R30, desc[UR60][R54.64] ;  /* 0x0000003c361e7981 */ /* 0x000ee8000c1e1500 */
[----:B------:R0:W3:Y:S04]  /*39c0*/  LDG.E.U16 R20, desc[UR60][R52.64] ;  /* 0x0000003c34147981 */ /* 0x0000e8000c1e1500 */
[----:B------:R1:W3:Y:S04]  /*39d0*/  LDG.E.U16 R40, desc[UR60][R50.64] ;  /* 0x0000003c32287981 */ /* 0x0002e8000c1e1500 */
[----:B------:R1:W3:Y:S01]  /*39e0*/  LDG.E.U16 R61, desc[UR60][R48.64] ;  /* 0x0000003c303d7981 */ /* 0x0002e2000c1e1500 */
[----:B0-----:R-:W-:-:S03]  /*39f0*/  IMAD.WIDE R52, R2, 0x2, R132 ;  /* 0x0000000202347825 */ /* 0x001fc600078e0284 */
[----:B------:R-:W3:Y:S01]  /*3a00*/  LDL.64 R140, [R1+0x138] ;  /* 0x00013800018c7983 */ /* 0x000ee20000100a00 */
[----:B-1----:R-:W-:-:S03]  /*3a10*/  IMAD.WIDE R50, R2, 0x2, R134 ;  /* 0x0000000202327825 */ /* 0x002fc600078e0286 */
[----:B------:R-:W3:Y:S01]  /*3a20*/  LDL.64 R134, [R1+0xf8] ;  /* 0x0000f80001867983 */ /* 0x000ee20000100a00 */
[----:B------:R-:W-:-:S03]  /*3a30*/  IMAD.WIDE R48, R2, 0x2, R138 ;  /* 0x0000000202307825 */ /* 0x000fc600078e028a */
[----:B------:R-:W3:Y:S04]  /*3a40*/  LDL.64 R138, [R1+0x118] ;  /* 0x00011800018a7983 */ /* 0x000ee80000100a00 */
[----:B------:R-:W3:Y:S04]  /*3a50*/  LDL.64 R132, [R1+0xd8] ;  /* 0x0000d80001847983 */ /* 0x000ee80000100a00 */
[----:B------:R-:W3:Y:S04]  /*3a60*/  LDG.E.U16 R62, desc[UR60][R48.64] ;  /* 0x0000003c303e7981 */ /* 0x000ee8000c1e1500 */
[----:B------:R2:W3:Y:S04]  /*3a70*/  LDG.E.U16 R63, desc[UR60][R50.64] ;  /* 0x0000003c323f7981 */ /* 0x0004e8000c1e1500 */
[----:B------:R0:W3:Y:S01]  /*3a80*/  LDG.E.U16 R64, desc[UR60][R52.64] ;  /* 0x0000003c34407981 */ /* 0x0000e2000c1e1500 */
[----:B----4-:R-:W-:-:S03]  /*3a90*/  IMAD.WIDE R54, R2, 0x2, R130 ;  /* 0x0000000202367825 */ /* 0x010fc600078e0282 */
[----:B------:R-:W4:Y:S04]  /*3aa0*/  LDL.64 R130, [R1+0x170] ;  /* 0x0001700001827983 */ /* 0x000f280000100a00 */
[----:B------:R1:W4:Y:S01]  /*3ab0*/  LDG.E.U16 R65, desc[UR60][R54.64] ;  /* 0x0000003c36417981 */ /* 0x000322000c1e1500 */
[----:B-----5:R-:W-:-:S03]  /*3ac0*/  IMAD.WIDE R56, R2, 0x2, R128 ;  /* 0x0000000202387825 */ /* 0x020fc600078e0280 */
[----:B------:R-:W5:Y:S04]  /*3ad0*/  LDL.64 R128, [R1+0x150] ;  /* 0x0001500001807983 */ /* 0x000f680000100a00 */
[----:B------:R1:W5:Y:S01]  /*3ae0*/  LDG.E.U16 R66, desc[UR60][R56.64] ;  /* 0x0000003c38427981 */ /* 0x000362000c1e1500 */
[----:B--2---:R-:W-:-:S03]  /*3af0*/  IMAD.WIDE R50, R2, 0x2, R124 ;  /* 0x0000000202327825 */ /* 0x004fc600078e027c */
[----:B------:R-:W2:Y:S01]  /*3b00*/  LDL.64 R124, [R1+0x110] ;  /* 0x00011000017c7983 */ /* 0x000ea20000100a00 */
[----:B---3--:R-:W-:-:S03]  /*3b10*/  IMAD.WIDE R48, R2, 0x2, R126 ;  /* 0x0000000202307825 */ /* 0x008fc600078e027e */
[----:B------:R-:W3:Y:S01]  /*3b20*/  LDL.64 R126, [R1+0x130] ;  /* 0x00013000017e7983 */ /* 0x000ee20000100a00 */
[----:B0-----:R-:W-:-:S03]  /*3b30*/  IMAD.WIDE R52, R2, 0x2, R122 ;  /* 0x0000000202347825 */ /* 0x001fc600078e027a */
[----:B------:R-:W3:Y:S01]  /*3b40*/  LDL.64 R122, [R1+0xf0] ;  /* 0x0000f000017a7983 */ /* 0x000ee20000100a00 */
[----:B-1----:R-:W-:-:S03]  /*3b50*/  IMAD.WIDE R54, R2, 0x2, R120 ;  /* 0x0000000202367825 */ /* 0x002fc600078e0278 */
[----:B------:R-:W3:Y:S01]  /*3b60*/  LDL.64 R120, [R1+0xd0] ;  /* 0x0000d00001787983 */ /* 0x000ee20000100a00 */
[----:B------:R-:W-:-:S03]  /*3b70*/  IMAD.WIDE R56, R2, 0x2, R206 ;  /* 0x0000000202387825 */ /* 0x000fc600078e02ce */
[----:B------:R0:W3:Y:S04]  /*3b80*/  LDG.E.U16 R67, desc[UR60][R48.64] ;  /* 0x0000003c30437981 */ /* 0x0000e8000c1e1500 */
[----:B------:R1:W3:Y:S04]  /*3b90*/  LDG.E.U16 R68, desc[UR60][R50.64] ;  /* 0x0000003c32447981 */ /* 0x0002e8000c1e1500 */
[----:B------:R1:W3:Y:S01]  /*3ba0*/  LDG.E.U16 R69, desc[UR60][R52.64] ;  /* 0x0000003c34457981 */ /* 0x0002e2000c1e1500 */
[----:B0-----:R-:W-:-:S03]  /*3bb0*/  IMAD.WIDE R48, R2, 0x2, R204 ;  /* 0x0000000202307825 */ /* 0x001fc600078e02cc */
[----:B------:R0:W3:Y:S01]  /*3bc0*/  LDG.E.U16 R70, desc[UR60][R54.64] ;  /* 0x0000003c36467981 */ /* 0x0000e2000c1e1500 */
[----:B-1----:R-:W-:-:S03]  /*3bd0*/  IMAD.WIDE R50, R2, 0x2, R202 ;  /* 0x0000000202327825 */ /* 0x002fc600078e02ca */
[----:B------:R1:W3:Y:S01]  /*3be0*/  LDG.E.U16 R71, desc[UR60][R56.64] ;  /* 0x0000003c38477981 */ /* 0x0002e2000c1e1500 */
[----:B------:R-:W-:-:S03]  /*3bf0*/  IMAD.WIDE R52, R2, 0x2, R200 ;  /* 0x0000000202347825 */ /* 0x000fc600078e02c8 */
[----:B------:R1:W3:Y:S01]  /*3c00*/  LDG.E.U16 R72, desc[UR60][R48.64] ;  /* 0x0000003c30487981 */ /* 0x0002e2000c1e1500 */
[----:B0-----:R-:W-:-:S03]  /*3c10*/  IMAD.WIDE R54, R2, 0x2, R198 ;  /* 0x0000000202367825 */ /* 0x001fc600078e02c6 */
[----:B------:R-:W3:Y:S01]  /*3c20*/  LDG.E.U16 R73, desc[UR60][R50.64] ;  /* 0x0000003c32497981 */ /* 0x000ee2000c1e1500 */
[----:B-1----:R-:W-:-:S03]  /*3c30*/  IMAD.WIDE R56, R2, 0x2, R142 ;  /* 0x0000000202387825 */ /* 0x002fc600078e028e */
[----:B------:R0:W3:Y:S04]  /*3c40*/  LDG.E.U16 R74, desc[UR60][R52.64] ;  /* 0x0000003c344a7981 */ /* 0x0000e8000c1e1500 */
[----:B------:R1:W3:Y:S04]  /*3c50*/  LDG.E.U16 R75, desc[UR60][R54.64] ;  /* 0x0000003c364b7981 */ /* 0x0002e8000c1e1500 */
[----:B------:R4:W3:Y:S01]  /*3c60*/  LDG.E.U16 R76, desc[UR60][R56.64] ;  /* 0x0000003c384c7981 */ /* 0x0008e2000c1e1500 */
[----:B------:R-:W-:Y:S01]  /*3c70*/  UMOV UR58, UR6 ;  /* 0x00000006003a7c82 */ /* 0x000fe20008000000 */
[----:B------:R-:W-:-:S02]  /*3c80*/  UIADD3.64 UR46, UR10, 0x1fe, URZ ;  /* 0x000001fe0a2e7897 */ /* 0x000fc4000fffe03f */
[----:B------:R-:W-:Y:S01]  /*3c90*/  UIADD3.64 UR50, UR10, 0x200, URZ ;  /* 0x000002000a327897 */ /* 0x000fe2000fffe03f */
[----:B------:R-:W3:Y:S01]  /*3ca0*/  LDL.64 R202, [R1+0x98] ;  /* 0x0000980001ca7983 */ /* 0x000ee20000100a00 */
[C---:B------:R-:W-:Y:S01]  /*3cb0*/  IMAD.WIDE R48, R2.reuse, 0x2, R140 ;  /* 0x0000000202307825 */ /* 0x040fe200078e028c */
[----:B------:R-:W-:Y:S02]  /*3cc0*/  UIADD3.64 UR54, UR10, 0x202, URZ ;  /* 0x000002020a367897 */ /* 0x000fe4000fffe03f */
[----:B------:R-:W3:Y:S01]  /*3cd0*/  LDL.64 R204, [R1+0xa0] ;  /* 0x0000a00001cc7983 */ /* 0x000ee20000100a00 */
[----:B0-----:R-:W-:-:S03]  /*3ce0*/  IMAD.WIDE R52, R2, 0x2, R134 ;  /* 0x0000000202347825 */ /* 0x001fc600078e0286 */
[----:B------:R5:W3:Y:S01]  /*3cf0*/  LDG.E.U16 R77, desc[UR60][R48.64] ;  /* 0x0000003c304d7981 */ /* 0x000ae2000c1e1500 */
[----:B------:R-:W-:-:S03]  /*3d00*/  IMAD.WIDE R50, R2, 0x2, R138 ;  /* 0x0000000202327825 */ /* 0x000fc600078e028a */
[----:B------:R2:W3:Y:S01]  /*3d10*/  LDG.E.U16 R79, desc[UR60][R52.64] ;  /* 0x0000003c344f7981 */ /* 0x0004e2000c1e1500 */
[----:B-1----:R-:W-:-:S03]  /*3d20*/  IMAD.WIDE R54, R2, 0x2, R132 ;  /* 0x0000000202367825 */ /* 0x002fc600078e0284 */
[----:B------:R3:W3:Y:S04]  /*3d30*/  LDG.E.U16 R78, desc[UR60][R50.64] ;  /* 0x0000003c324e7981 */ /* 0x0006e8000c1e1500 */
[----:B------:R0:W3:Y:S04]  /*3d40*/  LDG.E.U16 R80, desc[UR60][R54.64] ;  /* 0x0000003c36507981 */ /* 0x0000e8000c1e1500 */
[----:B------:R-:W3:Y:S04]  /*3d50*/  LDL.64 R132, [R1+0xa8] ;  /* 0x0000a80001847983 */ /* 0x000ee80000100a00 */
[----:B------:R-:W3:Y:S04]  /*3d60*/  LDL.64 R206, [R1+0xc0] ;  /* 0x0000c00001ce7983 */ /* 0x000ee80000100a00 */
[----:B------:R-:W3:Y:S04]  /*3d70*/  LDL.64 R200, [R1+0x90] ;  /* 0x0000900001c87983 */ /* 0x000ee80000100a00 */
[----:B------:R-:W3:Y:S01]  /*3d80*/  LDL.64 R198, [R1+0x80] ;  /* 0x0000800001c67983 */ /* 0x000ee20000100a00 */
        /* <DEDUP_REMOVED lines=9> */
[----:B------:R-:W3:Y:S01]  /*3e20*/  LDG.E.U16 R52, desc[UR60][R52.64] ;  /* 0x0000003c34347981 */ /* 0x000ee2000c1e1500 */
[----:B0-----:R-:W-:-:S03]  /*3e30*/  IMAD.WIDE R54, R2, 0x2, R122 ;  /* 0x0000000202367825 */ /* 0x001fc600078e027a */
[----:B------:R0:W2:Y:S01]  /*3e40*/  LDG.E.U16 R50, desc[UR60][R50.64] ;  /* 0x0000003c32327981 */ /* 0x0000a2000c1e1500 */
[----:B-1----:R-:W-:-:S03]  /*3e50*/  IMAD.WIDE R56, R2, 0x2, R120 ;  /* 0x0000000202387825 */ /* 0x002fc600078e0278 */
[----:B------:R-:W3:Y:S04]  /*3e60*/  LDG.E.U16 R54, desc[UR60][R54.64] ;  /* 0x0000003c36367981 */ /* 0x000ee8000c1e1500 */
[----:B------:R-:W3:Y:S01]  /*3e70*/  LDG.E.U16 R56, desc[UR60][R56.64] ;  /* 0x0000003c38387981 */ /* 0x000ee2000c1e1500 */
[----:B------:R-:W1:Y:S03]  /*3e80*/  S2R R120, SR_TID.X ;  /* 0x0000000000787919 */ /* 0x000e660000002100 */
[----:B------:R-:W3:Y:S04]  /*3e90*/  LDL.64 R122, [R1+0xc8] ;  /* 0x0000c800017a7983 */ /* 0x000ee80000100a00 */
[----:B------:R-:W3:Y:S01]  /*3ea0*/  LDL.64 R126, [R1+0x48] ;  /* 0x00004800017e7983 */ /* 0x000ee20000100a00 */
[----:B-1----:R-:W-:-:S02]  /*3eb0*/  LOP3.LUT R49, R120, 0x80, RZ, 0xc0, !PT ;  /* 0x0000008078317812 */ /* 0x002fc400078ec0ff */
[----:B0-----:R-:W-:Y:S02]  /*3ec0*/  LOP3.LUT R51, R120, 0x3f, RZ, 0xc0, !PT ;  /* 0x0000003f78337812 */ /* 0x001fe400078ec0ff */
[----:B------:R-:W-:-:S03]  /*3ed0*/  ISETP.NE.U32.AND P0, PT, R49, RZ, PT ;  /* 0x000000ff3100720c */ /* 0x000fc60003f05070 */
[----:B------:R-:W-:Y:S01]  /*3ee0*/  IMAD.SHL.U32 R51, R51, 0x2, RZ ;  /* 0x0000000233337824 */ /* 0x000fe200078e00ff */
[----:B------:R-:W-:Y:S02]  /*3ef0*/  SEL R49, RZ, 0x90, !P0 ;  /* 0x00000090ff317807 */ /* 0x000fe40004000000 */
[----:B------:R-:W-:Y:S02]  /*3f00*/  SHF.L.U32 R134, R120, 0x8, RZ ;  /* 0x0000000878867819 */ /* 0x000fe400000006ff */
[----:B------:R-:W-:Y:S01]  /*3f10*/  LOP3.LUT R49, R49, R51, RZ, 0x3c, !PT ;  /* 0x0000003331317212 */ /* 0x000fe200078e3cff */
[----:B------:R-:W3:Y:S03]  /*3f20*/  LDL.64 R120, [R1+0x28] ;  /* 0x0000280001787983 */ /* 0x000ee60000100a00 */
[----:B------:R-:W-:Y:S01]  /*3f30*/  LOP3.LUT R134, R49, 0x4000, R134, 0xf8, !PT ;  /* 0x0000400031867812 */ /* 0x000fe200078ef886 */
[----:B------:R-:W-:Y:S03]  /*3f40*/  BAR.SYNC.DEFER_BLOCKING 0x0 ;  /* 0x0000000000007b1d */ /* 0x000fe60000010000 */
[----:B------:R-:W-:-:S02]  /*3f50*/  LOP3.LUT R141, R134, 0x20, RZ, 0x3c, !PT ;  /* 0x00000020868d7812 */ /* 0x000fc400078e3cff */
[C---:B------:R-:W-:Y:S02]  /*3f60*/  LOP3.LUT R138, R134.reuse, 0x40, RZ, 0x3c, !PT ;  /* 0x00000040868a7812 */ /* 0x040fe400078e3cff */
[----:B------:R-:W-:Y:S01]  /*3f70*/  LOP3.LUT R142, R134, 0x60, RZ, 0x3c, !PT ;  /* 0x00000060868e7812 */ /* 0x000fe200078e3cff */
[----:B------:R-:W-:Y:S04]  /*3f80*/  STS.U16 [R134+UR4], R41 ;  /* 0x0000002986007988 */ /* 0x000fe80008000404 */
        /* <DEDUP_REMOVED lines=56> */
[----:B------:R-:W-:Y:S04]  /*4310*/  STS.U16 [R142+UR4+0x2700], R74 ;  /* 0x0027004a8e007988 */ /* 0x000fe80008000404 */
[----:B----4-:R-:W-:Y:S04]  /*4320*/  STS.U16 [R142+UR4+0x2b00], R81 ;  /* 0x002b00518e007988 */ /* 0x010fe80008000404 */
[----:B-----5:R-:W-:Y:S04]  /*4330*/  STS.U16 [R142+UR4+0x2f00], R48 ;  /* 0x002f00308e007988 */ /* 0x020fe80008000404 */
[----:B--2---:R-:W-:Y:S04]  /*4340*/  STS.U16 [R142+UR4+0x3300], R50 ;  /* 0x003300328e007988 */ /* 0x004fe80008000404 */
[----:B---3--:R-:W-:Y:S04]  /*4350*/  STS.U16 [R142+UR4+0x3700], R52 ;  /* 0x003700348e007988 */ /* 0x008fe80008000404 */
[----:B------:R-:W-:Y:S04]  /*4360*/  STS.U16 [R142+UR4+0x3b00], R54 ;  /* 0x003b00368e007988 */ /* 0x000fe80008000404 */
[----:B------:R1:W-:Y:S01]  /*4370*/  STS.U16 [R142+UR4+0x3f00], R56 ;  /* 0x003f00388e007988 */ /* 0x0003e20008000404 */
[----:B------:R2:W-:Y:S06]  /*4380*/  MEMBAR.ALL.CTA ;  /* 0x0000000000007992 */ /* 0x0005ec0000008000 */
[----:B--2---:R-:W2:Y:S04]  /*4390*/  FENCE.VIEW.ASYNC.S ;  /* 0x00000000000073c6 */ /* 0x004ea80000000000 */
[----:B0-----:R-:W3:Y:S01]  /*43a0*/  LDL.64 R20, [R1+0xb0] ;  /* 0x0000b00001147983 */ /* 0x001ee20000100a00 */
[----:B--2---:R-:W-:Y:S06]  /*43b0*/  BAR.SYNC.DEFER_BLOCKING 0x0 ;  /* 0x0000000000007b1d */ /* 0x004fec0000010000 */
[----:B-1----:R-:W-:-:S06]  /*43c0*/  WARPGROUP.ARRIVE ;  /* 0x00000000000079c5 */ /* 0x002fcc0000000000 */
[----:B------:R-:W-:Y:S04]  /*43d0*/  HGMMA.64x64x16.F32.BF16 R56, gdesc[UR56].tnspA, RZ, !UPT ;  /* 0x20e00000383879f0 */ /* 0x000fe8000c7018ff */
[----:B------:R-:W-:Y:S04]  /*43e0*/  HGMMA.64x64x16.F32.BF16 R56, gdesc[UR8].tnspA, R56 ;  /* 0x20e00000083879f0 */ /* 0x000fe80008701838 */
[----:B------:R-:W-:Y:S04]  /*43f0*/  HGMMA.64x64x16.F32.BF16 R56, gdesc[UR12].tnspA, R56 ;  /* 0x20e000000c3879f0 */ /* 0x000fe80008701838 */
[----:B------:R-:W-:Y:S04]  /*4400*/  HGMMA.64x64x16.F32.BF16 R56, gdesc[UR16].tnspA, R56 ;  /* 0x20e00000103879f0 */ /* 0x000fe80008701838 */
[----:B------:R-:W-:Y:S04]  /*4410*/  HGMMA.64x64x16.F32.BF16 R56, gdesc[UR20].tnspA, R56 ;  /* 0x20e00000143879f0 */ /* 0x000fe80008701838 */
[----:B------:R-:W-:Y:S04]  /*4420*/  HGMMA.64x64x16.F32.BF16 R56, gdesc[UR24].tnspA, R56 ;  /* 0x20e00000183879f0 */ /* 0x000fe80008701838 */
[----:B------:R-:W-:Y:S04]  /*4430*/  HGMMA.64x64x16.F32.BF16 R56, gdesc[UR28].tnspA, R56 ;  /* 0x20e000001c3879f0 */ /* 0x000fe80008701838 */
[----:B------:R-:W-:Y:S04]  /*4440*/  HGMMA.64x64x16.F32.BF16 R56, gdesc[UR32].tnspA, R56 ;  /* 0x20e00000203879f0 */ /* 0x000fe80008701838 */
[----:B------:R-:W-:Y:S04]  /*4450*/  HGMMA.64x64x16.F32.BF16 R24, gdesc[UR44].tnspA, RZ, !UPT ;  /* 0x20e000002c1879f0 */ /* 0x000fe8000c7018ff */
[----:B------:R-:W-:Y:S04]  /*4460*/  HGMMA.64x64x16.F32.BF16 R24, gdesc[UR48].tnspA, R24 ;  /* 0x20e00000301879f0 */ /* 0x000fe80008701818 */
[----:B------:R-:W-:Y:S01]  /*4470*/  HGMMA.64x64x16.F32.BF16 R24, gdesc[UR52].tnspA, R24 ;  /* 0x20e00000341879f0 */ /* 0x000fe20008701818 */
[----:B------:R-:W-:-:S02]  /*4480*/  R2UR UR55, R10 ;  /* 0x000000000a3772ca */ /* 0x000fc400000e0000 */
[----:B------:R-:W-:Y:S01]  /*4490*/  R2UR UR54, R11 ;  /* 0x000000000b3672ca */ /* 0x000fe200000e0000 */
[----:B------:R-:W-:Y:S02]  /*44a0*/  IMAD.WIDE R10, R5, 0x2, R120 ;  /* 0x00000002050a7825 */ /* 0x000fe400078e0278 */
[----:B------:R-:W2:Y:S01]  /*44b0*/  LDL.64 R120, [R1+0xb8] ;  /* 0x0000b80001787983 */ /* 0x000ea20000100a00 */
[----:B------:R-:W-:Y:S02]  /*44c0*/  R2UR UR46, R9 ;  /* 0x00000000092e72ca */ /* 0x000fe400000e0000 */
[----:B------:R-:W-:Y:S01]  /*44d0*/  R2UR UR51, R8 ;  /* 0x00000000083372ca */ /* 0x000fe200000e0000 */
[----:B------:R-:W-:-:S04]  /*44e0*/  IMAD.WIDE R8, R5, 0x2, R122 ;  /* 0x0000000205087825 */ /* 0x000fc800078e027a */
[C---:B------:R-:W-:Y:S01]  /*44f0*/  IMAD.WIDE R124, R5.reuse, 0x2, R124 ;  /* 0x00000002057c7825 */ /* 0x040fe200078e027c */
[----:B------:R0:W4:Y:S03]  /*4500*/  LDG.E.U16 R123, desc[UR60][R8.64] ;  /* 0x0000003c087b7981 */ /* 0x000126000c1e1500 */
[C---:B------:R-:W-:Y:S02]  /*4510*/  IMAD.WIDE R12, R5.reuse, 0x2, R126 ;  /* 0x00000002050c7825 */ /* 0x040fe400078e027e */
[----:B------:R1:W5:Y:S02]  /*4520*/  LDG.E.U16 R127, desc[UR60][R10.64] ;  /* 0x0000003c0a7f7981 */ /* 0x000364000c1e1500 */
[C---:B------:R-:W-:Y:S02]  /*4530*/  IMAD.WIDE R18, R5.reuse, 0x2, R128 ;  /* 0x0000000205127825 */ /* 0x040fe400078e0280 */
[----:B------:R-:W5:Y:S02]  /*4540*/  LDG.E.U16 R124, desc[UR60][R124.64] ;  /* 0x0000003c7c7c7981 */ /* 0x000f64000c1e1500 */
[----:B0-----:R-:W-:-:S04]  /*4550*/  IMAD.WIDE R8, R5, 0x2, R130 ;  /* 0x0000000205087825 */ /* 0x001fc800078e0282 */
[C---:B-1----:R-:W-:Y:S02]  /*4560*/  IMAD.WIDE R10, R5.reuse, 0x2, R190 ;  /* 0x00000002050a7825 */ /* 0x042fe400078e02be */
[----:B------:R-:W4:Y:S02]  /*4570*/  LDG.E.U16 R8, desc[UR60][R8.64] ;  /* 0x0000003c08087981 */ /* 0x000f24000c1e1500 */
[C---:B------:R-:W-:Y:S02]  /*4580*/  IMAD.WIDE R14, R5.reuse, 0x2, R132 ;  /* 0x00000002050e7825 */ /* 0x040fe400078e0284 */
[----:B------:R0:W5:Y:S04]  /*4590*/  LDG.E.U16 R125, desc[UR60][R12.64] ;  /* 0x0000003c0c7d7981 */ /* 0x000168000c1e1500 */
[----:B------:R1:W5:Y:S01]  /*45a0*/  LDG.E.U16 R128, desc[UR60][R10.64] ;  /* 0x0000003c0a807981 */ /* 0x000362000c1e1500 */
[----:B------:R-:W-:-:S03]  /*45b0*/  IMAD.WIDE R16, R5, 0x2, R246 ;  /* 0x0000000205107825 */ /* 0x000fc600078e02f6 */
[----:B------:R1:W5:Y:S01]  /*45c0*/  LDG.E.U16 R9, desc[UR60][R18.64] ;  /* 0x0000003c12097981 */ /* 0x000362000c1e1500 */
[----:B0-----:R-:W-:-:S03]  /*45d0*/  IMAD.WIDE R12, R5, 0x2, R208 ;  /* 0x00000002050c7825 */ /* 0x001fc600078e02d0 */
[----:B------:R0:W5:Y:S01]  /*45e0*/  LDG.E.U16 R122, desc[UR60][R14.64] ;  /* 0x0000003c0e7a7981 */ /* 0x000162000c1e1500 */
[----:B-1----:R-:W-:-:S03]  /*45f0*/  IMAD.WIDE R10, R5, 0x2, R150 ;  /* 0x00000002050a7825 */ /* 0x002fc600078e0296 */
[----:B------:R1:W5:Y:S01]  /*4600*/  LDG.E.U16 R131, desc[UR60][R12.64] ;  /* 0x0000003c0c837981 */ /* 0x000362000c1e1500 */
[----:B------:R-:W-:-:S03]  /*4610*/  IMAD.WIDE R18, R5, 0x2, R182 ;  /* 0x0000000205127825 */ /* 0x000fc600078e02b6 */
[----:B------:R-:W5:Y:S01]  /*4620*/  LDG.E.U16 R136, desc[UR60][R10.64] ;  /* 0x0000003c0a887981 */ /* 0x000f62000c1e1500 */
[----:B0-----:R-:W-:-:S03]  /*4630*/  IMAD.WIDE R14, R5, 0x2, R222 ;  /* 0x00000002050e7825 */ /* 0x001fc600078e02de */
[----:B------:R0:W5:Y:S01]  /*4640*/  LDG.E.U16 R126, desc[UR60][R16.64] ;  /* 0x0000003c107e7981 */ /* 0x000162000c1e1500 */
[----:B-1----:R-:W-:-:S03]  /*4650*/  IMAD.WIDE R12, R5, 0x2, R158 ;  /* 0x00000002050c7825 */ /* 0x002fc600078e029e */
[----:B------:R-:W5:Y:S04]  /*4660*/  LDG.E.U16 R130, desc[UR60][R18.64] ;  /* 0x0000003c12827981 */ /* 0x000f68000c1e1500 */
[----:B------:R1:W5:Y:S01]  /*4670*/  LDG.E.U16 R129, desc[UR60][R14.64] ;  /* 0x0000003c0e817981 */ /* 0x000362000c1e1500 */
[----:B------:R-:W-:Y:S01]  /*4680*/  HGMMA.64x64x16.F32.BF16 R24, gdesc[UR36].tnspA, R24 ;  /* 0x20e00000241879f0 */ /* 0x000fe20008701818 */
[C---:B0-----:R-:W-:Y:S02]  /*4690*/  IMAD.WIDE R16, R5.reuse, 0x2, R174 ;  /* 0x0000000205107825 */ /* 0x041fe400078e02ae */
[----:B------:R0:W5:Y:S02]  /*46a0*/  LDG.E.U16 R132, desc[UR60][R12.64] ;  /* 0x0000003c0c847981 */ /* 0x000164000c1e1500 */
[----:B-1----:R-:W-:-:S02]  /*46b0*/  IMAD.WIDE R14, R5, 0x2, R166 ;  /* 0x00000002050e7825 */ /* 0x002fc400078e02a6 */
[----:B------:R-:W4:Y:S04]  /*46c0*/  LDL.64 R18, [R1+0x60] ;  /* 0x0000600001127983 */ /* 0x000f280000100a00 */
[----:B------:R1:W5:Y:S01]  /*46d0*/  LDG.E.U16 R133, desc[UR60][R16.64] ;  /* 0x0000003c10857981 */ /* 0x000362000c1e1500 */
[----:B0-----:R-:W-:-:S03]  /*46e0*/  IMAD.WIDE R12, R5, 0x2, R202 ;  /* 0x00000002050c7825 */ /* 0x001fc600078e02ca */
[----:B------:R-:W5:Y:S04]  /*46f0*/  LDL.64 R202, [R1+0x50] ;  /* 0x0000500001ca7983 */ /* 0x000f680000100a00 */
[----:B------:R0:W5:Y:S01]  /*4700*/  LDG.E.U16 R135, desc[UR60][R14.64] ;  /* 0x0000003c0e877981 */ /* 0x000162000c1e1500 */
[----:B-1----:R-:W-:-:S03]  /*4710*/  IMAD.WIDE R16, R5, 0x2, R204 ;  /* 0x0000000205107825 */ /* 0x002fc600078e02cc */
[----:B------:R-:W5:Y:S01]  /*4720*/  LDL.64 R204, [R1+0x58] ;  /* 0x0000580001cc7983 */ /* 0x000f620000100a00 */
[----:B------:R-:W-:Y:S01]  /*4730*/  UMOV UR40, UR20 ;  /* 0x0000001400287c82 */ /* 0x000fe20008000000 */
[----:B------:R-:W-:Y:S01]  /*4740*/  UMOV UR41, UR21 ;  /* 0x0000001500297c82 */ /* 0x000fe20008000000 */
[----:B------:R-:W-:Y:S01]  /*4750*/  R2UR UR47, R6 ;  /* 0x00000000062f72ca */ /* 0x000fe200000e0000 */
[----:B------:R-:W-:Y:S01]  /*4760*/  UMOV UR44, UR24 ;  /* 0x00000018002c7c82 */ /* 0x000fe20008000000 */
[----:B------:R-:W-:Y:S01]  /*4770*/  UMOV UR45, UR25 ;  /* 0x00000019002d7c82 */ /* 0x000fe20008000000 */
[----:B0-----:R-:W-:Y:S01]  /*4780*/  IMAD.WIDE R14, R5, 0x2, R206 ;  /* 0x00000002050e7825 */ /* 0x001fe200078e02ce */
[----:B------:R-:W-:Y:S01]  /*4790*/  R2UR UR50, R3 ;  /* 0x00000000033272ca */ /* 0x000fe200000e0000 */
[----:B------:R-:W5:Y:S01]  /*47a0*/  LDL.64 R206, [R1] ;  /* 0x0000000001ce7983 */ /* 0x000f620000100a00 */
[----:B------:R-:W-:Y:S01]  /*47b0*/  UMOV UR48, UR28 ;  /* 0x0000001c00307c82 */ /* 0x000fe20008000000 */
[----:B------:R-:W-:Y:S01]  /*47c0*/  UMOV UR49, UR29 ;  /* 0x0000001d00317c82 */ /* 0x000fe20008000000 */
[----:B------:R-:W-:Y:S01]  /*47d0*/  UMOV UR52, UR32 ;  /* 0x0000002000347c82 */ /* 0x000fe20008000000 */
[----:B------:R-:W-:Y:S01]  /*47e0*/  UMOV UR53, UR33 ;  /* 0x0000002100357c82 */ /* 0x000fe20008000000 */
[----:B------:R0:W5:Y:S01]  /*47f0*/  LDG.E.U16 R22, desc[UR60][R12.64] ;  /* 0x0000003c0c167981 */ /* 0x000162000c1e1500 */
[----:B------:R-:W-:-:S03]  /*4800*/  IMAD.WIDE R200, R5, 0x2, R200 ;  /* 0x0000000205c87825 */ /* 0x000fc600078e02c8 */
[----:B------:R-:W5:Y:S01]  /*4810*/  LDG.E.U16 R16, desc[UR60][R16.64] ;  /* 0x0000003c10107981 */ /* 0x000f62000c1e1500 */
[----:B------:R-:W-:-:S03]  /*4820*/  IMAD.WIDE R198, R5, 0x2, R198 ;  /* 0x0000000205c67825 */ /* 0x000fc600078e02c6 */
[----:B------:R1:W5:Y:S01]  /*4830*/  LDG.E.U16 R140, desc[UR60][R200.64] ;  /* 0x0000003cc88c7981 */ /* 0x000362000c1e1500 */
[----:B------:R-:W-:Y:S01]  /*4840*/  HGMMA.64x64x16.F32.BF16 R24, gdesc[UR40].tnspA, R24 ;  /* 0x20e00000281879f0 */ /* 0x000fe20008701818 */
[----:B--2---:R-:W-:-:S03]  /*4850*/  IMAD.WIDE R10, R5, 0x2, R120 ;  /* 0x00000002050a7825 */ /* 0x004fc600078e0278 */
[----:B------:R-:W-:Y:S01]  /*4860*/  HGMMA.64x64x16.F32.BF16 R24, gdesc[UR44].tnspA, R24 ;  /* 0x20e000002c1879f0 */ /* 0x000fe20008701818 */
[----:B------:R-:W2:Y:S01]  /*4870*/  LDG.E.U16 R17, desc[UR60][R198.64] ;  /* 0x0000003cc6117981 */ /* 0x000ea2000c1e1500 */
[----:B---3--:R-:W-:-:S03]  /*4880*/  IMAD.WIDE R120, R5, 0x2, R20 ;  /* 0x0000000205787825 */ /* 0x008fc600078e0214 */
[----:B------:R-:W3:Y:S01]  /*4890*/  LDL.64 R20, [R1+0x70] ;  /* 0x0000700001147983 */ /* 0x000ee20000100a00 */
[----:B0-----:R-:W-:-:S03]  /*48a0*/  IMAD.WIDE R12, R5, 0x2, R230 ;  /* 0x00000002050c7825 */ /* 0x001fc600078e02e6 */
[----:B------:R-:W2:Y:S04]  /*48b0*/  LDG.E.U16 R120, desc[UR60][R120.64] ;  /* 0x0000003c78787981 */ /* 0x000ea8000c1e1500 */
[----:B------:R0:W2:Y:S01]  /*48c0*/  LDG.E.U16 R6, desc[UR60][R12.64] ;  /* 0x0000003c0c067981 */ /* 0x0000a2000c1e1500 */
[----:B-1----:R-:W-:-:S03]  /*48d0*/  IMAD.WIDE R200, R5, 0x2, R228 ;  /* 0x0000000205c87825 */ /* 0x002fc600078e02e4 */
[----:B------:R-:W2:Y:S04]  /*48e0*/  LDG.E.U16 R10, desc[UR60][R10.64] ;  /* 0x0000003c0a0a7981 */ /* 0x000ea8000c1e1500 */
[----:B------:R-:W2:Y:S01]  /*48f0*/  LDG.E.U16 R14, desc[UR60][R14.64] ;  /* 0x0000003c0e0e7981 */ /* 0x000ea2000c1e1500 */
[----:B------:R-:W-:Y:S01]  /*4900*/  HGMMA.64x64x16.F32.BF16 R24, gdesc[UR48].tnspA, R24 ;  /* 0x20e00000301879f0 */ /* 0x000fe20008701818 */
[----:B----4-:R-:W-:-:S04]  /*4910*/  IMAD.WIDE R18, R5, 0x2, R18 ;  /* 0x0000000205127825 */ /* 0x010fc800078e0212 */
[C---:B0-----:R-:W-:Y:S02]  /*4920*/  IMAD.WIDE R12, R5.reuse, 0x2, R224 ;  /* 0x00000002050c7825 */ /* 0x041fe400078e02e0 */
[----:B------:R-:W4:Y:S02]  /*4930*/  LDG.E.U16 R18, desc[UR60][R18.64] ;  /* 0x0000003c12127981 */ /* 0x000f24000c1e1500 */
[----:B-----5:R-:W-:-:S04]  /*4940*/  IMAD.WIDE R202, R5, 0x2, R202 ;  /* 0x0000000205ca7825 */ /* 0x020fc800078e02ca */
[C---:B------:R-:W-:Y:S01]  /*4950*/  IMAD.WIDE R198, R5.reuse, 0x2, R226 ;  /* 0x0000000205c67825 */ /* 0x040fe200078e02e2 */
[----:B------:R0:W5:Y:S03]  /*4960*/  LDG.E.U16 R121, desc[UR60][R202.64] ;  /* 0x0000003cca797981 */ /* 0x000166000c1e1500 */
[C---:B------:R-:W-:Y:S01]  /*4970*/  IMAD.WIDE R204, R5.reuse, 0x2, R204 ;  /* 0x0000000205cc7825 */ /* 0x040fe200078e02cc */
[----:B------:R1:W5:Y:S04]  /*4980*/  LDG.E.U16 R19, desc[UR60][R200.64] ;  /* 0x0000003cc8137981 */ /* 0x000368000c1e1500 */
[----:B------:R1:W5:Y:S01]  /*4990*/  LDG.E.U16 R3, desc[UR60][R198.64] ;  /* 0x0000003cc6037981 */ /* 0x000362000c1e1500 */
[----:B0-----:R-:W-:-:S03]  /*49a0*/  IMAD.WIDE R202, R5, 0x2, R210 ;  /* 0x0000000205ca7825 */ /* 0x001fc600078e02d2 */
[----:B------:R0:W5:Y:S01]  /*49b0*/  LDG.E.U16 R11, desc[UR60][R204.64] ;  /* 0x0000003ccc0b7981 */ /* 0x000162000c1e1500 */
[----:B-1----:R-:W-:-:S03]  /*49c0*/  IMAD.WIDE R200, R5, 0x2, R206 ;  /* 0x0000000205c87825 */ /* 0x002fc600078e02ce */
[----:B------:R1:W5:Y:S01]  /*49d0*/  LDG.E.U16 R139, desc[UR60][R202.64] ;  /* 0x0000003cca8b7981 */ /* 0x000362000c1e1500 */
[----:B------:R-:W-:-:S03]  /*49e0*/  IMAD.WIDE R198, R5, 0x2, R250 ;  /* 0x0000000205c67825 */ /* 0x000fc600078e02fa */
[----:B------:R1:W5:Y:S01]  /*49f0*/  LDG.E.U16 R143, desc[UR60][R200.64] ;  /* 0x0000003cc88f7981 */ /* 0x000362000c1e1500 */
[----:B0-----:R-:W-:-:S04]  /*4a00*/  IMAD.WIDE R204, R5, 0x2, R216 ;  /* 0x0000000205cc7825 */ /* 0x001fc800078e02d8 */
[C---:B-1----:R-:W-:Y:S01]  /*4a10*/  IMAD.WIDE R202, R5.reuse, 0x2, R242 ;  /* 0x0000000205ca7825 */ /* 0x042fe200078e02f2 */
[----:B------:R0:W5:Y:S03]  /*4a20*/  LDG.E.U16 R15, desc[UR60][R204.64] ;  /* 0x0000003ccc0f7981 */ /* 0x000166000c1e1500 */
[C---:B------:R-:W-:Y:S01]  /*4a30*/  IMAD.WIDE R200, R5.reuse, 0x2, R244 ;  /* 0x0000000205c87825 */ /* 0x040fe200078e02f4 */
[----:B------:R-:W5:Y:S04]  /*4a40*/  LDG.E.U16 R210, desc[UR60][R202.64] ;  /* 0x0000003ccad27981 */ /* 0x000f68000c1e1500 */
[----:B------:R1:W2:Y:S01]  /*4a50*/  LDG.E.U16 R207, desc[UR60][R200.64] ;  /* 0x0000003cc8cf7981 */ /* 0x0002a2000c1e1500 */
[----:B------:R-:W-:Y:S01]  /*4a60*/  HGMMA.64x64x16.F32.BF16 R24, gdesc[UR52].tnspA, R24, gsb0 ;  /* 0x20e00000341879f0 */ /* 0x000fe20008001818 */
[----:B0-----:R-:W-:-:S04]  /*4a70*/  IMAD.WIDE R204, R5, 0x2, R240 ;  /* 0x0000000205cc7825 */ /* 0x001fc800078e02f0 */
[C---:B-1----:R-:W-:Y:S02]  /*4a80*/  IMAD.WIDE R200, R5.reuse, 0x2, R214 ;  /* 0x0000000205c87825 */ /* 0x042fe400078e02d6 */
[----:B------:R-:W5:Y:S02]  /*4a90*/  LDG.E.U16 R204, desc[UR60][R204.64] ;  /* 0x0000003ccccc7981 */ /* 0x000f64000c1e1500 */
[C---:B------:R-:W-:Y:S02]  /*4aa0*/  IMAD.WIDE R202, R5.reuse, 0x2, R212 ;  /* 0x0000000205ca7825 */ /* 0x040fe400078e02d4 */
[----:B------:R0:W5:Y:S04]  /*4ab0*/  LDG.E.U16 R211, desc[UR60][R200.64] ;  /* 0x0000003cc8d37981 */ /* 0x000168000c1e1500 */
[----:B------:R1:W5:Y:S01]  /*4ac0*/  LDG.E.U16 R216, desc[UR60][R202.64] ;  /* 0x0000003ccad87981 */ /* 0x000362000c1e1500 */
[----:B0-----:R-:W-:-:S04]  /*4ad0*/  IMAD.WIDE R200, R5, 0x2, R196 ;  /* 0x0000000205c87825 */ /* 0x001fc800078e02c4 */
[----:B-1----:R-:W-:Y:S01]  /*4ae0*/  IMAD.WIDE R202, R5, 0x2, R192 ;  /* 0x0000000205ca7825 */ /* 0x002fe200078e02c0 */
[----:B------:R-:W-:-:S03]  /*4af0*/  WARPGROUP.DEPBAR.LE gsb0, 0x0 ;  /* 0x00008000000079c5 */ /* 0x000fc60000010000 */
[----:B---3--:R-:W-:-:S06]  /*4b00*/  IMAD.WIDE R20, R5, 0x2, R20 ;  /* 0x0000000205147825 */ /* 0x008fcc00078e0214 */
[----:B------:R-:W3:Y:S04]  /*4b10*/  LDG.E.U16 R20, desc[UR60][R20.64] ;  /* 0x0000003c14147981 */ /* 0x000ee8000c1e1500 */
[----:B------:R0:W3:Y:S02]  /*4b20*/  LDG.E.U16 R21, desc[UR60][R12.64] ;  /* 0x0000003c0c157981 */ /* 0x0000e4000c1e1500 */
[C---:B0-----:R-:W-:Y:S02]  /*4b30*/  IMAD.WIDE R12, R5.reuse, 0x2, R220 ;  /* 0x00000002050c7825 */ /* 0x041fe400078e02dc */
[----:B------:R-:W3:Y:S04]  /*4b40*/  LDG.E.U16 R220, desc[UR60][R200.64] ;  /* 0x0000003cc8dc7981 */ /* 0x000ee8000c1e1500 */
[----:B------:R-:W3:Y:S04]  /*4b50*/  LDG.E.U16 R13, desc[UR60][R12.64] ;  /* 0x0000003c0c0d7981 */ /* 0x000ee8000c1e1500 */
[----:B------:R-:W3:Y:S04]  /*4b60*/  LDG.E.U16 R221, desc[UR60][R202.64] ;  /* 0x0000003ccadd7981 */ /* 0x000ee8000c1e1500 */
[----:B------:R0:W3:Y:S02]  /*4b70*/  LDG.E.U16 R12, desc[UR60][R198.64] ;  /* 0x0000003cc60c7981 */ /* 0x0000e4000c1e1500 */
[----:B0-----:R-:W-:-:S05]  /*4b80*/  IMAD.WIDE R198, R5, 0x2, R248 ;  /* 0x0000000205c67825 */ /* 0x001fca00078e02f8 */
[----:B------:R0:W3:Y:S02]  /*4b90*/  LDG.E.U16 R206, desc[UR60][R198.64] ;  /* 0x0000003cc6ce7981 */ /* 0x0000e4000c1e1500 */
[----:B0-----:R-:W-:-:S05]  /*4ba0*/  IMAD.WIDE R198, R5, 0x2, R218 ;  /* 0x0000000205c67825 */ /* 0x001fca00078e02da */
[----:B------:R0:W3:Y:S01]  /*4bb0*/  LDG.E.U16 R205, desc[UR60][R198.64] ;  /* 0x0000003cc6cd7981 */ /* 0x0000e2000c1e1500 */
[----:B------:R-:W-:-:S04]  /*4bc0*/  IMAD.WIDE R200, R5, 0x2, R186 ;  /* 0x0000000205c87825 */ /* 0x000fc800078e02ba */
[C---:B------:R-:W-:Y:S01]  /*4bd0*/  IMAD.WIDE R202, R5.reuse, 0x2, R184 ;  /* 0x0000000205ca7825 */ /* 0x040fe200078e02b8 */
[----:B------:R1:W3:Y:S03]  /*4be0*/  LDG.E.U16 R225, desc[UR60][R200.64] ;  /* 0x0000003cc8e17981 */ /* 0x0002e6000c1e1500 */
[C---:B0-----:R-:W-:Y:S01]  /*4bf0*/  IMAD.WIDE R198, R5.reuse, 0x2, R194 ;  /* 0x0000000205c67825 */ /* 0x041fe200078e02c2 */
[----:B------:R0:W3:Y:S04]  /*4c00*/  LDG.E.U16 R226, desc[UR60][R202.64] ;  /* 0x0000003ccae27981 */ /* 0x0000e8000c1e1500 */
[----:B------:R4:W3:Y:S01]  /*4c10*/  LDG.E.U16 R217, desc[UR60][R198.64] ;  /* 0x0000003cc6d97981 */ /* 0x0008e2000c1e1500 */
[----:B-1----:R-:W-:-:S04]  /*4c20*/  IMAD.WIDE R200, R5, 0x2, R178 ;  /* 0x0000000205c87825 */ /* 0x002fc800078e02b2 */
[C---:B0-----:R-:W-:Y:S01]  /*4c30*/  IMAD.WIDE R202, R5.reuse, 0x2, R176 ;  /* 0x0000000205ca7825 */ /* 0x041fe200078e02b0 */
[----:B------:R0:W3:Y:S03]  /*4c40*/  LDG.E.U16 R228, desc[UR60][R200.64] ;  /* 0x0000003cc8e47981 */ /* 0x0000e6000c1e1500 */
[C---:B----4-:R-:W-:Y:S01]  /*4c50*/  IMAD.WIDE R198, R5.reuse, 0x2, R188 ;  /* 0x0000000205c67825 */ /* 0x050fe200078e02bc */
[----:B------:R1:W4:Y:S04]  /*4c60*/  LDG.E.U16 R229, desc[UR60][R202.64] ;  /* 0x0000003ccae57981 */ /* 0x000328000c1e1500 */
[----:B------:R1:W4:Y:S01]  /*4c70*/  LDG.E.U16 R224, desc[UR60][R198.64] ;  /* 0x0000003cc6e07981 */ /* 0x000322000c1e1500 */
[----:B0-----:R-:W-:-:S04]  /*4c80*/  IMAD.WIDE R200, R5, 0x2, R170 ;  /* 0x0000000205c87825 */ /* 0x001fc800078e02aa */
[C---:B-1----:R-:W-:Y:S01]  /*4c90*/  IMAD.WIDE R202, R5.reuse, 0x2, R168 ;  /* 0x0000000205ca7825 */ /* 0x042fe200078e02a8 */
[----:B------:R0:W4:Y:S03]  /*4ca0*/  LDG.E.U16 R231, desc[UR60][R200.64] ;  /* 0x0000003cc8e77981 */ /* 0x000126000c1e1500 */
[C---:B------:R-:W-:Y:S01]  /*4cb0*/  IMAD.WIDE R198, R5.reuse, 0x2, R180 ;  /* 0x0000000205c67825 */ /* 0x040fe200078e02b4 */
[----:B------:R1:W4:Y:S04]  /*4cc0*/  LDG.E.U16 R232, desc[UR60][R202.64] ;  /* 0x0000003ccae87981 */ /* 0x000328000c1e1500 */
[----:B------:R2:W4:Y:S01]  /*4cd0*/  LDG.E.U16 R227, desc[UR60][R198.64] ;  /* 0x0000003cc6e37981 */ /* 0x000522000c1e1500 */
[----:B0-----:R-:W-:-:S04]  /*4ce0*/  IMAD.WIDE R200, R5, 0x2, R162 ;  /* 0x0000000205c87825 */ /* 0x001fc800078e02a2 */
[C---:B-1----:R-:W-:Y:S01]  /*4cf0*/  IMAD.WIDE R202, R5.reuse, 0x2, R160 ;  /* 0x0000000205ca7825 */ /* 0x042fe200078e02a0 */
[----:B------:R0:W4:Y:S03]  /*4d00*/  LDG.E.U16 R234, desc[UR60][R200.64] ;  /* 0x0000003cc8ea7981 */ /* 0x000126000c1e1500 */
[C---:B--2---:R-:W-:Y:S01]  /*4d10*/  IMAD.WIDE R198, R5.reuse, 0x2, R172 ;  /* 0x0000000205c67825 */ /* 0x044fe200078e02ac */
[----:B------:R1:W2:Y:S04]  /*4d20*/  LDG.E.U16 R235, desc[UR60][R202.64] ;  /* 0x0000003ccaeb7981 */ /* 0x0002a8000c1e1500 */
[----:B------:R5:W2:Y:S01]  /*4d30*/  LDG.E.U16 R230, desc[UR60][R198.64] ;  /* 0x0000003cc6e67981 */ /* 0x000aa2000c1e1500 */
[----:B0-----:R-:W-:-:S04]  /*4d40*/  IMAD.WIDE R200, R5, 0x2, R154 ;  /* 0x0000000205c87825 */ /* 0x001fc800078e029a */
[C---:B-1----:R-:W-:Y:S01]  /*4d50*/  IMAD.WIDE R202, R5.reuse, 0x2, R152 ;  /* 0x0000000205ca7825 */ /* 0x042fe200078e0298 */
[----:B------:R0:W2:Y:S03]  /*4d60*/  LDG.E.U16 R237, desc[UR60][R200.64] ;  /* 0x0000003cc8ed7981 */ /* 0x0000a6000c1e1500 */
[C---:B-----5:R-:W-:Y:S01]  /*4d70*/  IMAD.WIDE R198, R5.reuse, 0x2, R164 ;  /* 0x0000000205c67825 */ /* 0x060fe200078e02a4 */
[----:B------:R1:W5:Y:S04]  /*4d80*/  LDG.E.U16 R238, desc[UR60][R202.64] ;  /* 0x0000003ccaee7981 */ /* 0x000368000c1e1500 */
[----:B------:R1:W5:Y:S01]  /*4d90*/  LDG.E.U16 R233, desc[UR60][R198.64] ;  /* 0x0000003cc6e97981 */ /* 0x000362000c1e1500 */
[----:B0-----:R-:W-:-:S04]  /*4da0*/  IMAD.WIDE R200, R5, 0x2, R146 ;  /* 0x0000000205c87825 */ /* 0x001fc800078e0292 */
[C---:B-1----:R-:W-:Y:S02]  /*4db0*/  IMAD.WIDE R202, R5.reuse, 0x2, R144 ;  /* 0x0000000205ca7825 */ /* 0x042fe400078e0290 */
[----:B------:R-:W5:Y:S02]  /*4dc0*/  LDG.E.U16 R200, desc[UR60][R200.64] ;  /* 0x0000003cc8c87981 */ /* 0x000f64000c1e1500 */
[C---:B------:R-:W-:Y:S02]  /*4dd0*/  IMAD.WIDE R198, R5.reuse, 0x2, R156 ;  /* 0x0000000205c67825 */ /* 0x040fe400078e029c */
[----:B------:R-:W5:Y:S04]  /*4de0*/  LDG.E.U16 R202, desc[UR60][R202.64] ;  /* 0x0000003ccaca7981 */ /* 0x000f68000c1e1500 */
[----:B------:R0:W5:Y:S02]  /*4df0*/  LDG.E.U16 R236, desc[UR60][R198.64] ;  /* 0x0000003cc6ec7981 */ /* 0x000164000c1e1500 */
[----:B0-----:R-:W-:-:S06]  /*4e00*/  IMAD.WIDE R198, R5, 0x2, R148 ;  /* 0x0000000205c67825 */ /* 0x001fcc00078e0294 */
[----:B------:R-:W5:Y:S01]  /*4e10*/  LDG.E.U16 R198, desc[UR60][R198.64] ;  /* 0x0000003cc6c67981 */ /* 0x000f62000c1e1500 */
[----:B------:R-:W-:Y:S06]  /*4e20*/  BAR.SYNC.DEFER_BLOCKING 0x0 ;  /* 0x0000000000007b1d */ /* 0x000fec0000010000 */
[----:B------:R0:W-:Y:S04]  /*4e30*/  STS.U16 [R134+UR4+0x800], R8 ;  /* 0x0008000886007988 */ /* 0x0001e80008000404 */
[----:B------:R1:W-:Y:S01]  /*4e40*/  STS.U16 [R134+UR4+0x1800], R9 ;  /* 0x0018000986007988 */ /* 0x0003e20008000404 */
[----:B0-----:R-:W-:Y:S01]  /*4e50*/  FMUL R8, R56, UR5 ;  /* 0x0000000538087c20 */ /* 0x001fe20008400000 */
[----:B-1----:R-:W-:-:S05]  /*4e60*/  FMUL R9, R57, UR5 ;  /* 0x0000000539097c20 */ /* 0x002fca0008400000 */
[----:B------:R-:W-:Y:S01]  /*4e70*/  FMNMX R8, R8, R9, !PT ;  /* 0x0000000908087209 */ /* 0x000fe20007800000 */
[----:B------:R-:W-:-:S05]  /*4e80*/  FMUL R9, R60, UR5 ;  /* 0x000000053c097c20 */ /* 0x000fca0008400000 */
        /* <DEDUP_REMOVED lines=59> */
[----:B------:R0:W-:Y:S04]  /*5240*/  STS.U16 [R134+UR4], R123 ;  /* 0x0000007b86007988 */ /* 0x0001e80008000404 */
[----:B------:R-:W1:Y:S04]  /*5250*/  SHFL.BFLY PT, R8, R9, 0x2, 0x1f ;  /* 0x0c401f0009087f89 */ /* 0x000e6800000e0000 */
[----:B------:R3:W-:Y:S01]  /*5260*/  STS.U16 [R134+UR4+0x400], R122 ;  /* 0x0004007a86007988 */ /* 0x0007e20008000404 */
[----:B0-----:R-:W-:Y:S01]  /*5270*/  FMUL R123, R59, UR5 ;  /* 0x000000053b7b7c20 */ /* 0x001fe20008400000 */
[----:B---3--:R-:W-:-:S05]  /*5280*/  FMUL R122, R58, UR5 ;  /* 0x000000053a7a7c20 */ /* 0x008fca0008400000 */
[----:B------:R-:W-:Y:S01]  /*5290*/  FMNMX R122, R122, R123, !PT ;  /* 0x0000007b7a7a7209 */ /* 0x000fe20007800000 */
[----:B------:R-:W-:-:S05]  /*52a0*/  FMUL R123, R62, UR5 ;  /* 0x000000053e7b7c20 */ /* 0x000fca0008400000 */
[----:B------:R-:W-:Y:S01]  /*52b0*/  FMNMX R122, R123, R122, !PT ;  /* 0x0000007a7b7a7209 */ /* 0x000fe20007800000 */
[----:B------:R-:W-:-:S05]  /*52c0*/  FMUL R123, R63, UR5 ;  /* 0x000000053f7b7c20 */ /* 0x000fca0008400000 */
[----:B------:R-:W-:Y:S01]  /*52d0*/  FMNMX R122, R123, R122, !PT ;  /* 0x0000007a7b7a7209 */ /* 0x000fe20007800000 */
[----:B------:R-:W-:Y:S01]  /*52e0*/  FMUL R123, R66, UR5 ;  /* 0x00000005427b7c20 */ /* 0x000fe20008400000 */
[----:B-1----:R-:W-:Y:S01]  /*52f0*/  FMNMX R8, R9, R8, !PT ;  /* 0x0000000809087209 */ /* 0x002fe20007800000 */
[----:B------:R-:W-:-:S03]  /*5300*/  FMUL R9, R67, UR5 ;  /* 0x0000000543097c20 */ /* 0x000fc60008400000 */
[----:B------:R-:W-:-:S04]  /*5310*/  FMNMX R122, R123, R122, !PT ;  /* 0x0000007a7b7a7209 */ /* 0x000fc80007800000 */
[----:B------:R-:W-:Y:S02]  /*5320*/  FMNMX R9, R9, R122, !PT ;  /* 0x0000007a09097209 */ /* 0x000fe40007800000 */
[----:B------:R-:W0:Y:S01]  /*5330*/  SHFL.BFLY PT, R122, R8, 0x1, 0x1f ;  /* 0x0c201f00087a7f89 */ /* 0x000e2200000e0000 */
[----:B------:R-:W-:-:S05]  /*5340*/  FMUL R123, R70, UR5 ;  /* 0x00000005467b7c20 */ /* 0x000fca0008400000 */
[----:B------:R-:W-:Y:S01]  /*5350*/  FMNMX R9, R123, R9, !PT ;  /* 0x000000097b097209 */ /* 0x000fe20007800000 */
[----:B------:R-:W-:-:S05]  /*5360*/  FMUL R123, R71, UR5 ;  /* 0x00000005477b7c20 */ /* 0x000fca0008400000 */
[----:B------:R-:W-:Y:S01]  /*5370*/  FMNMX R9, R123, R9, !PT ;  /* 0x000000097b097209 */ /* 0x000fe20007800000 */
[----:B------:R-:W-:-:S05]  /*5380*/  FMUL R123, R74, UR5 ;  /* 0x000000054a7b7c20 */ /* 0x000fca0008400000 */
[----:B------:R-:W-:Y:S01]  /*5390*/  FMNMX R9, R123, R9, !PT ;  /* 0x000000097b097209 */ /* 0x000fe20007800000 */
[----:B------:R-:W-:Y:S01]  /*53a0*/  FMUL R123, R75, UR5 ;  /* 0x000000054b7b7c20 */ /* 0x000fe20008400000 */
[----:B0-----:R-:W-:Y:S01]  /*53b0*/  FMNMX R8, R8, R122, !PT ;  /* 0x0000007a08087209 */ /* 0x001fe20007800000 */
[----:B------:R-:W-:-:S03]  /*53c0*/  FMUL R122, R78, UR5 ;  /* 0x000000054e7a7c20 */ /* 0x000fc60008400000 */
[----:B------:R-:W-:Y:S02]  /*53d0*/  FMNMX R9, R123, R9, !PT ;  /* 0x000000097b097209 */ /* 0x000fe40007800000 */
[----:B------:R-:W-:Y:S02]  /*53e0*/  FMNMX R8, R8, R7, !PT ;  /* 0x0000000708087209 */ /* 0x000fe40007800000 */
[----:B------:R-:W-:Y:S01]  /*53f0*/  FMNMX R9, R122, R9, !PT ;  /* 0x000000097a097209 */ /* 0x000fe20007800000 */
[----:B------:R-:W-:Y:S02]  /*5400*/  FMUL R122, R79, UR5 ;  /* 0x000000054f7a7c20 */ /* 0x000fe40008400000 */
[----:B------:R-:W-:-:S03]  /*5410*/  FFMA R123, R56, UR5, -R8 ;  /* 0x00000005387b7c23 */ /* 0x000fc60008000808 */
[----:B------:R-:W-:Y:S01]  /*5420*/  FMNMX R56, R122, R9, !PT ;  /* 0x000000097a387209 */ /* 0x000fe20007800000 */
[----:B------:R-:W-:Y:S01]  /*5430*/  FMUL R122, R82, UR5 ;  /* 0x00000005527a7c20 */ /* 0x000fe20008400000 */
[----:B------:R-:W-:-:S04]  /*5440*/  FFMA R57, R57, UR5, -R8 ;  /* 0x0000000539397c23 */ /* 0x000fc80008000808 */
[----:B------:R-:W-:Y:S01]  /*5450*/  FMNMX R122, R122, R56, !PT ;  /* 0x000000387a7a7209 */ /* 0x000fe20007800000 */
[----:B------:R-:W-:Y:S01]  /*5460*/  FMUL R56, R57, 1.4426950216293334961 ;  /* 0x3fb8aa3b39387820 */ /* 0x000fe20000400000 */
        /* <DEDUP_REMOVED lines=64> */
[----:B------:R-:W-:-:S05]  /*5870*/  FMUL R25, R51, UR5 ;  /* 0x0000000533197c20 */ /* 0x000fca0008400000 */
[----:B------:R-:W-:Y:S01]  /*5880*/  FMNMX R24, R25, R24, !PT ;  /* 0x0000001819187209 */ /* 0x000fe20007800000 */
[----:B------:R-:W-:-:S05]  /*5890*/  FMUL R25, R54, UR5 ;  /* 0x0000000536197c20 */ /* 0x000fca0008400000 */
[----:B------:R-:W-:Y:S01]  /*58a0*/  FMNMX R24, R25, R24, !PT ;  /* 0x0000001819187209 */ /* 0x000fe20007800000 */
[----:B------:R-:W-:-:S05]  /*58b0*/  FMUL R25, R55, UR5 ;  /* 0x0000000537197c20 */ /* 0x000fca0008400000 */
[----:B------:R-:W-:-:S05]  /*58c0*/  FMNMX R24, R25, R24, !PT ;  /* 0x0000001819187209 */ /* 0x000fca0007800000 */
[----:B------:R-:W0:Y:S02]  /*58d0*/  SHFL.BFLY PT, R25, R24, 0x2, 0x1f ;  /* 0x0c401f0018197f89 */ /* 0x000e2400000e0000 */
[----:B0-----:R-:W-:-:S05]  /*58e0*/  FMNMX R24, R24, R25, !PT ;  /* 0x0000001918187209 */ /* 0x001fca0007800000 */
[----:B------:R-:W0:Y:S04]  /*58f0*/  SHFL.BFLY PT, R25, R24, 0x1, 0x1f ;  /* 0x0c201f0018197f89 */ /* 0x000e2800000e0000 */
[----:B------:R1:W-:Y:S01]  /*5900*/  STS.U16 [R134+UR4+0x3c00], R136 ;  /* 0x003c008886007988 */ /* 0x0003e20008000404 */
[----:B0-----:R-:W-:Y:S01]  /*5910*/  FMNMX R25, R24, R25, !PT ;  /* 0x0000001918197209 */ /* 0x001fe20007800000 */
[----:B------:R-:W-:-:S03]  /*5920*/  FADD R24, -R8, R7 ;  /* 0x0000000708187221 */ /* 0x000fc60000000100 */
[----:B-1----:R-:W-:Y:S01]  /*5930*/  FMNMX R136, R25, R23, !PT ;  /* 0x0000001719887209 */ /* 0x002fe20007800000 */
[----:B------:R-:W-:-:S04]  /*5940*/  FMUL R24, R24, 1.4426950216293334961 ;  /* 0x3fb8aa3b18187820 */ /* 0x000fc80000400000 */
[--C-:B------:R-:W-:Y:S02]  /*5950*/  FFMA R25, R58, UR5, -R136.reuse ;  /* 0x000000053a197c23 */ /* 0x100fe40008000888 */
[----:B------:R0:W1:Y:S02]  /*5960*/  MUFU.EX2 R58, R24 ;  /* 0x00000018003a7308 */ /* 0x0000640000000800 */
[----:B------:R-:W-:Y:S01]  /*5970*/  FMUL R25, R25, 1.4426950216293334961 ;  /* 0x3fb8aa3b19197820 */ /* 0x000fe20000400000 */
[----:B0-----:R-:W-:-:S05]  /*5980*/  FFMA R24, R59, UR5, -R136 ;  /* 0x000000053b187c23 */ /* 0x001fca0008000888 */
[----:B------:R0:W-:Y:S01]  /*5990*/  MUFU.EX2 R59, R25 ;  /* 0x00000019003b7308 */ /* 0x0001e20000000800 */
[----:B------:R-:W-:Y:S01]  /*59a0*/  FMUL R24, R24, 1.4426950216293334961 ;  /* 0x3fb8aa3b18187820 */ /* 0x000fe20000400000 */
[----:B0-----:R-:W-:-:S06]  /*59b0*/  FFMA R25, R62, UR5, -R136 ;  /* 0x000000053e197c23 */ /* 0x001fcc0008000888 */
        /* <DEDUP_REMOVED lines=11> */
[----:B------:R-:W-:Y:S04]  /*5a70*/  STS.U16 [R134+UR4+0xc00], R124 ;  /* 0x000c007c86007988 */ /* 0x000fe80008000404 */
[----:B------:R-:W-:Y:S01]  /*5a80*/  STS.U16 [R134+UR4+0x1000], R125 ;  /* 0x0010007d86007988 */ /* 0x000fe20008000404 */
[----:B0-----:R-:W-:-:S03]  /*5a90*/  FFMA R25, R70, UR5, -R136 ;  /* 0x0000000546197c23 */ /* 0x001fc60008000888 */
[----:B------:R-:W-:Y:S01]  /*5aa0*/  STS.U16 [R134+UR4+0x1400], R127 ;  /* 0x0014007f86007988 */ /* 0x000fe20008000404 */
[----:B------:R0:W-:Y:S03]  /*5ab0*/  MUFU.EX2 R70, R24 ;  /* 0x0000001800467308 */ /* 0x0001e60000000800 */
[----:B------:R-:W-:Y:S01]  /*5ac0*/  STS.U16 [R134+UR4+0x1c00], R126 ;  /* 0x001c007e86007988 */ /* 0x000fe20008000404 */
[----:B------:R-:W-:-:S03]  /*5ad0*/  FMUL R25, R25, 1.4426950216293334961 ;  /* 0x3fb8aa3b19197820 */ /* 0x000fc60000400000 */
[----:B------:R-:W-:Y:S01]  /*5ae0*/  STS.U16 [R134+UR4+0x2000], R129 ;  /* 0x0020008186007988 */ /* 0x000fe20008000404 */
[----:B0-----:R-:W-:-:S03]  /*5af0*/  FFMA R24, R71, UR5, -R136 ;  /* 0x0000000547187c23 */ /* 0x001fc60008000888 */
[----:B------:R-:W-:Y:S04]  /*5b00*/  STS.U16 [R134+UR4+0x2400], R131 ;  /* 0x0024008386007988 */ /* 0x000fe80008000404 */
[----:B------:R-:W-:Y:S04]  /*5b10*/  STS.U16 [R134+UR4+0x2800], R128 ;  /* 0x0028008086007988 */ /* 0x000fe80008000404 */
[----:B------:R-:W-:Y:S04]  /*5b20*/  STS.U16 [R134+UR4+0x2c00], R130 ;  /* 0x002c008286007988 */ /* 0x000fe80008000404 */
[----:B------:R-:W-:Y:S04]  /*5b30*/  STS.U16 [R134+UR4+0x3000], R133 ;  /* 0x0030008586007988 */ /* 0x000fe80008000404 */
[----:B------:R-:W-:Y:S04]  /*5b40*/  STS.U16 [R134+UR4+0x3400], R135 ;  /* 0x0034008786007988 */ /* 0x000fe80008000404 */
[----:B------:R-:W-:Y:S04]  /*5b50*/  STS.U16 [R134+UR4+0x3800], R132 ;  /* 0x0038008486007988 */ /* 0x000fe80008000404 */
[----:B------:R0:W-:Y:S01]  /*5b60*/  STS.U16 [R141+UR4+0x1d00], R207 ;  /* 0x001d00cf8d007988 */ /* 0x0001e20008000404 */
[----:B------:R-:W-:Y:S01]  /*5b70*/  FMUL R24, R24, 1.4426950216293334961 ;  /* 0x3fb8aa3b18187820 */ /* 0x000fe20000400000 */
[----:B------:R3:W-:Y:S01]  /*5b80*/  MUFU.EX2 R71, R25 ;  /* 0x0000001900477308 */ /* 0x0007e20000000800 */
[----:B0-----:R-:W0:Y:S01]  /*5b90*/  S2R R207, SR_TID.X ;  /* 0x0000000000cf7919 */ /* 0x001e220000002100 */
[----:B---3--:R-:W-:-:S06]  /*5ba0*/  FFMA R25, R74, UR5, -R136 ;  /* 0x000000054a197c23 */ /* 0x008fcc0008000888 */
[----:B------:R3:W-:Y:S01]  /*5bb0*/  MUFU.EX2 R74, R24 ;  /* 0x00000018004a7308 */ /* 0x0007e20000000800 */
[----:B------:R-:W-:Y:S01]  /*5bc0*/  FMUL R25, R25, 1.4426950216293334961 ;  /* 0x3fb8aa3b19197820 */ /* 0x000fe20000400000 */
[----:B------:R-:W-:Y:S01]  /*5bd0*/  STS.U16 [R141+UR4+0x100], R14 ;  /* 0x0001000e8d007988 */ /* 0x000fe20008000404 */
[----:B---3--:R-:W-:-:S03]  /*5be0*/  FFMA R24, R75, UR5, -R136 ;  /* 0x000000054b187c23 */ /* 0x008fc60008000888 */
[----:B------:R-:W-:Y:S02]  /*5bf0*/  STS.U16 [R141+UR4+0x500], R16 ;  /* 0x000500108d007988 */ /* 0x000fe40008000404 */
[----:B------:R3:W-:Y:S01]  /*5c00*/  MUFU.EX2 R75, R25 ;  /* 0x00000019004b7308 */ /* 0x0007e20000000800 */
[----:B------:R-:W-:Y:S01]  /*5c10*/  FMUL R24, R24, 1.4426950216293334961 ;  /* 0x3fb8aa3b18187820 */ /* 0x000fe20000400000 */
[----:B------:R-:W-:Y:S04]  /*5c20*/  STS.U16 [R141+UR4+0x900], R17 ;  /* 0x000900118d007988 */ /* 0x000fe80008000404 */
[----:B------:R-:W-:Y:S01]  /*5c30*/  STS.U16 [R141+UR4+0xd00], R18 ;  /* 0x000d00128d007988 */ /* 0x000fe20008000404 */
[----:B---3--:R-:W-:-:S03]  /*5c40*/  FFMA R25, R78, UR5, -R136 ;  /* 0x000000054e197c23 */ /* 0x008fc60008000888 */
[----:B------:R-:W-:Y:S01]  /*5c50*/  STS.U16 [R141+UR4+0x1100], R19 ;  /* 0x001100138d007988 */ /* 0x000fe20008000404 */
[----:B------:R3:W-:Y:S03]  /*5c60*/  MUFU.EX2 R78, R24 ;  /* 0x00000018004e7308 */ /* 0x0007e60000000800 */
[----:B------:R-:W-:Y:S04]  /*5c70*/  STS.U16 [R141+UR4+0x1500], R13 ;  /* 0x0015000d8d007988 */ /* 0x000fe80008000404 */
[----:B------:R-:W-:Y:S04]  /*5c80*/  STS.U16 [R141+UR4+0x1900], R143 ;  /* 0x0019008f8d007988 */ /* 0x000fe80008000404 */
[----:B------:R-:W-:Y:S04]  /*5c90*/  STS.U16 [R141+UR4+0x2100], R205 ;  /* 0x002100cd8d007988 */ /* 0x000fe80008000404 */
[----:B------:R-:W-:Y:S04]  /*5ca0*/  STS.U16 [R141+UR4+0x2500], R217 ;  /* 0x002500d98d007988 */ /* 0x000fe80008000404 */
[----:B----4-:R-:W-:Y:S04]  /*5cb0*/  STS.U16 [R141+UR4+0x2900], R224 ;  /* 0x002900e08d007988 */ /* 0x010fe80008000404 */
[----:B------:R-:W-:Y:S04]  /*5cc0*/  STS.U16 [R141+UR4+0x2d00], R227 ;  /* 0x002d00e38d007988 */ /* 0x000fe80008000404 */
[----:B--2---:R-:W-:Y:S04]  /*5cd0*/  STS.U16 [R141+UR4+0x3100], R230 ;  /* 0x003100e68d007988 */ /* 0x004fe80008000404 */
[----:B-----5:R-:W-:Y:S04]  /*5ce0*/  STS.U16 [R141+UR4+0x3500], R233 ;  /* 0x003500e98d007988 */ /* 0x020fe80008000404 */
[----:B------:R-:W-:Y:S04]  /*5cf0*/  STS.U16 [R141+UR4+0x3900], R236 ;  /* 0x003900ec8d007988 */ /* 0x000fe80008000404 */
[----:B------:R-:W-:Y:S01]  /*5d00*/  STS.U16 [R141+UR4+0x3d00], R198 ;  /* 0x003d00c68d007988 */ /* 0x000fe20008000404 */
[----:B---3--:R-:W-:-:S03]  /*5d10*/  FFMA R24, R79, UR5, -R136 ;  /* 0x000000054f187c23 */ /* 0x008fc60008000888 */
[----:B------:R-:W-:Y:S04]  /*5d20*/  STS.U16 [R138+UR4+0x200], R10 ;  /* 0x0002000a8a007988 */ /* 0x000fe80008000404 */
[----:B------:R-:W-:Y:S04]  /*5d30*/  STS.U16 [R138+UR4+0x600], R22 ;  /* 0x000600168a007988 */ /* 0x000fe80008000404 */
[----:B------:R-:W-:Y:S04]  /*5d40*/  STS.U16 [R138+UR4+0xa00], R6 ;  /* 0x000a00068a007988 */ /* 0x000fe80008000404 */
[----:B------:R-:W-:Y:S04]  /*5d50*/  STS.U16 [R138+UR4+0xe00], R11 ;  /* 0x000e000b8a007988 */ /* 0x000fe80008000404 */
[----:B------:R-:W-:Y:S04]  /*5d60*/  STS.U16 [R138+UR4+0x1200], R3 ;  /* 0x001200038a007988 */ /* 0x000fe80008000404 */
[----:B------:R2:W-:Y:S04]  /*5d70*/  STS.U16 [R138+UR4+0x1600], R15 ;  /* 0x0016000f8a007988 */ /* 0x0005e80008000404 */
[----:B------:R3:W-:Y:S04]  /*5d80*/  STS.U16 [R138+UR4+0x1a00], R12 ;  /* 0x001a000c8a007988 */ /* 0x0007e80008000404 */
        /* <DEDUP_REMOVED lines=24> */
[----:B------:R-:W-:Y:S01]  /*5f10*/  STS.U16 [R142+UR4+0x3f00], R202 ;  /* 0x003f00ca8e007988 */ /* 0x000fe20008000404 */
[----:B------:R-:W-:Y:S01]  /*5f20*/  FMUL R25, R25, 1.4426950216293334961 ;  /* 0x3fb8aa3b19197820 */ /* 0x000fe20000400000 */
[----:B------:R5:W-:Y:S06]  /*5f30*/  MEMBAR.ALL.CTA ;  /* 0x0000000000007992 */ /* 0x000bec0000008000 */
[----:B-----5:R-:W5:Y:S01]  /*5f40*/  FENCE.VIEW.ASYNC.S ;  /* 0x00000000000073c6 */ /* 0x020f620000000000 */
[----:B------:R-:W-:Y:S01]  /*5f50*/  FMUL R24, R24, 1.4426950216293334961 ;  /* 0x3fb8aa3b18187820 */ /* 0x000fe20000400000 */
[----:B------:R1:W-:Y:S01]  /*5f60*/  MUFU.EX2 R79, R25 ;  /* 0x00000019004f7308 */ /* 0x0003e20000000800 */
[----:B--2---:R-:W-:Y:S01]  /*5f70*/  FADD R15, -R136, R23 ;  /* 0x00000017880f7221 */ /* 0x004fe20000000100 */
[----:B-1----:R-:W-:-:S06]  /*5f80*/  FFMA R25, R82, UR5, -R136 ;  /* 0x0000000552197c23 */ /* 0x002fcc0008000888 */
[----:B------:R1:W-:Y:S01]  /*5f90*/  MUFU.EX2 R82, R24 ;  /* 0x0000001800527308 */ /* 0x0003e20000000800 */
[----:B------:R-:W-:Y:S01]  /*5fa0*/  FMUL R25, R25, 1.4426950216293334961 ;  /* 0x3fb8aa3b19197820 */ /* 0x000fe20000400000 */
[----:B0-----:R-:W-:Y:S01]  /*5fb0*/  SHF.R.U32.HI R207, RZ, 0x5, R207 ;  /* 0x00000005ffcf7819 */ /* 0x001fe200000116cf */
[----:B-1----:R-:W-:Y:S01]  /*5fc0*/  FFMA R24, R83, UR5, -R136 ;  /* 0x0000000553187c23 */ /* 0x002fe20008000888 */
[----:B------:R-:W-:-:S04]  /*5fd0*/  FFMA R126, R33, UR5, -R8 ;  /* 0x00000005217e7c23 */ /* 0x000fc80008000808 */
[----:B------:R0:W-:Y:S01]  /*5fe0*/  MUFU.EX2 R83, R25 ;  /* 0x0000001900537308 */ /* 0x0001e20000000800 */
[----:B------:R-:W-:Y:S01]  /*5ff0*/  FMUL R24, R24, 1.4426950216293334961 ;  /* 0x3fb8aa3b18187820 */ /* 0x000fe20000400000 */
[----:B------:R-:W-:Y:S01]  /*6000*/  FFMA R131, R44, UR5, -R8 ;  /* 0x000000052c837c23 */ /* 0x000fe20008000808 */
[--C-:B------:R-:W-:Y:S01]  /*6010*/  FFMA R31, R31, UR5, -R136.reuse ;  /* 0x000000051f1f7c23 */ /* 0x100fe20008000888 */
[--C-:B------:R-:W-:Y:S01]  /*6020*/  FFMA R34, R34, UR5, -R136.reuse ;  /* 0x0000000522227c23 */ /* 0x100fe20008000888 */
[--C-:B------:R-:W-:Y:S01]  /*6030*/  FFMA R35, R35, UR5, -R136.reuse ;  /* 0x0000000523237c23 */ /* 0x100fe20008000888 */
[--C-:B------:R-:W-:Y:S01]  /*6040*/  FFMA R38, R38, UR5, -R136.reuse ;  /* 0x0000000526267c23 */ /* 0x100fe20008000888 */
[--C-:B------:R-:W-:Y:S01]  /*6050*/  FFMA R42, R42, UR5, -R136.reuse ;  /* 0x000000052a2a7c23 */ /* 0x100fe20008000888 */
[--C-:B0-----:R-:W-:Y:S01]  /*6060*/  FFMA R25, R86, UR5, -R136.reuse ;  /* 0x0000000556197c23 */ /* 0x101fe20008000888 */
[--C-:B------:R-:W-:Y:S01]  /*6070*/  FFMA R50, R50, UR5, -R136.reuse ;  /* 0x0000000532327c23 */ /* 0x100fe20008000888 */
[--C-:B------:R-:W-:Y:S01]  /*6080*/  FFMA R51, R51, UR5, -R136.reuse ;  /* 0x0000000533337c23 */ /* 0x100fe20008000888 */
[--C-:B------:R-:W-:Y:S01]  /*6090*/  FFMA R54, R54, UR5, -R136.reuse ;  /* 0x0000000536367c23 */ /* 0x100fe20008000888 */
[----:B------:R-:W-:Y:S01]  /*60a0*/  FFMA R55, R55, UR5, -R136 ;  /* 0x0000000537377c23 */ /* 0x000fe20008000888 */
[----:B------:R0:W-:Y:S01]  /*60b0*/  MUFU.EX2 R86, R24 ;  /* 0x0000001800567308 */ /* 0x0001e20000000800 */
[--C-:B------:R-:W-:Y:S01]  /*60c0*/  FFMA R28, R28, UR5, -R8.reuse ;  /* 0x000000051c1c7c23 */ /* 0x100fe20008000808 */
        /* <DEDUP_REMOVED lines=10> */
[----:B------:R-:W-:Y:S01]  /*6170*/  FFMA R53, R53, UR5, -R8 ;  /* 0x0000000535357c23 */ /* 0x000fe20008000808 */
[--C-:B0-----:R-:W-:Y:S01]  /*6180*/  FFMA R24, R87, UR5, -R136.reuse ;  /* 0x0000000557187c23 */ /* 0x101fe20008000888 */
[--C-:B------:R-:W-:Y:S01]  /*6190*/  FFMA R26, R26, UR5, -R136.reuse ;  /* 0x000000051a1a7c23 */ /* 0x100fe20008000888 */
[--C-:B------:R-:W-:Y:S01]  /*61a0*/  FFMA R27, R27, UR5, -R136.reuse ;  /* 0x000000051b1b7c23 */ /* 0x100fe20008000888 */
[--C-:B------:R-:W-:Y:S01]  /*61b0*/  FFMA R30, R30, UR5, -R136.reuse ;  /* 0x000000051e1e7c23 */ /* 0x100fe20008000888 */
[--C-:B------:R-:W-:Y:S01]  /*61c0*/  FFMA R39, R39, UR5, -R136.reuse ;  /* 0x0000000527277c23 */ /* 0x100fe20008000888 */
[--C-:B------:R-:W-:Y:S01]  /*61d0*/  FFMA R43, R43, UR5, -R136.reuse ;  /* 0x000000052b2b7c23 */ /* 0x100fe20008000888 */
[--C-:B------:R-:W-:Y:S01]  /*61e0*/  FFMA R46, R46, UR5, -R136.reuse ;  /* 0x000000052e2e7c23 */ /* 0x100fe20008000888 */
[----:B------:R-:W-:Y:S01]  /*61f0*/  FFMA R47, R47, UR5, -R136 ;  /* 0x000000052f2f7c23 */ /* 0x000fe20008000888 */
[----:B------:R-:W-:Y:S01]  /*6200*/  FMUL R15, R15, 1.4426950216293334961 ;  /* 0x3fb8aa3b0f0f7820 */ /* 0x000fe20000400000 */
[----:B------:R-:W-:Y:S01]  /*6210*/  R2UR UR6, R207 ;  /* 0x00000000cf0672ca */ /* 0x000fe200000e0000 */
[----:B------:R-:W-:Y:S01]  /*6220*/  FMUL R9, R123, 1.4426950216293334961 ;  /* 0x3fb8aa3b7b097820 */ /* 0x000fe20000400000 */
        /* <DEDUP_REMOVED lines=9> */
[----:B---3--:R-:W-:Y:S01]  /*62c0*/  FMUL R12, R54, 1.4426950216293334961 ;  /* 0x3fb8aa3b360c7820 */ /* 0x008fe20000400000 */
[----:B----4-:R-:W-:Y:S01]  /*62d0*/  FMUL R20, R55, 1.4426950216293334961 ;  /* 0x3fb8aa3b37147820 */ /* 0x010fe20000400000 */
        /* <DEDUP_REMOVED lines=21> */
[----:B------:R-:W0:Y:S01]  /*6430*/  MUFU.EX2 R15, R15 ;  /* 0x0000000f000f7308 */ /* 0x000e220000000800 */
[----:B------:R-:W-:-:S07]  /*6440*/  USHF.L.U32 UR6, UR6, 0x7, URZ ;  /* 0x0000000706067899 */ /* 0x000fce000800063f */
[----:B------:R-:W-:Y:S08]  /*6450*/  MUFU.EX2 R9, R9 ;  /* 0x0000000900097308 */ /* 0x000ff00000000800 */
[----:B------:R-:W1:Y:S08]  /*6460*/  MUFU.EX2 R56, R56 ;  /* 0x0000003800387308 */ /* 0x000e700000000800 */
[----:B------:R-:W-:Y:S08]  /*6470*/  MUFU.EX2 R57, R57 ;  /* 0x0000003900397308 */ /* 0x000ff00000000800 */
[----:B------:R-:W2:Y:S08]  /*6480*/  MUFU.EX2 R60, R60 ;  /* 0x0000003c003c7308 */ /* 0x000eb00000000800 */
[----:B------:R-:W-:Y:S08]  /*6490*/  MUFU.EX2 R61, R61 ;  /* 0x0000003d003d7308 */ /* 0x000ff00000000800 */
[----:B------:R-:W3:Y:S08]  /*64a0*/  MUFU.EX2 R64, R64 ;  /* 0x0000004000407308 */ /* 0x000ef00000000800 */
[----:B------:R-:W-:Y:S08]  /*64b0*/  MUFU.EX2 R65, R65 ;  /* 0x0000004100417308 */ /* 0x000ff00000000800 */
[----:B------:R-:W4:Y:S08]  /*64c0*/  MUFU.EX2 R68, R68 ;  /* 0x0000004400447308 */ /* 0x000f300000000800 */
[----:B------:R-:W-:Y:S08]  /*64d0*/  MUFU.EX2 R69, R69 ;  /* 0x0000004500457308 */ /* 0x000ff00000000800 */
[----:B------:R-:W5:Y:S08]  /*64e0*/  MUFU.EX2 R72, R72 ;  /* 0x0000004800487308 */ /* 0x000f700000000800 */
[----:B------:R-:W-:Y:S08]  /*64f0*/  MUFU.EX2 R73, R73 ;  /* 0x0000004900497308 */ /* 0x000ff00000000800 */
[----:B------:R-:W5:Y:S08]  /*6500*/  MUFU.EX2 R76, R76 ;  /* 0x0000004c004c7308 */ /* 0x000f700000000800 */
[----:B------:R-:W-:Y:S08]  /*6510*/  MUFU.EX2 R77, R77 ;  /* 0x0000004d004d7308 */ /* 0x000ff00000000800 */
[----:B------:R-:W5:Y:S08]  /*6520*/  MUFU.EX2 R80, R80 ;  /* 0x0000005000507308 */ /* 0x000f700000000800 */
[----:B------:R-:W-:Y:S08]  /*6530*/  MUFU.EX2 R81, R81 ;  /* 0x0000005100517308 */ /* 0x000ff00000000800 */
[----:B------:R-:W5:Y:S08]  /*6540*/  MUFU.EX2 R84, R84 ;  /* 0x0000005400547308 */ /* 0x000f700000000800 */
[----:B------:R-:W-:Y:S08]  /*6550*/  MUFU.EX2 R85, R85 ;  /* 0x0000005500557308 */ /* 0x000ff00000000800 */
        /* <DEDUP_REMOVED lines=16> */
[----:B------:R1:W5:Y:S08]  /*6660*/  MUFU.EX2 R199, R24 ;  /* 0x0000001800c77308 */ /* 0x0003700000000800 */
[----:B------:R2:W-:Y:S08]  /*6670*/  MUFU.EX2 R201, R26 ;  /* 0x0000001a00c97308 */ /* 0x0005f00000000800 */
[----:B------:R4:W5:Y:S08]  /*6680*/  MUFU.EX2 R203, R27 ;  /* 0x0000001b00cb7308 */ /* 0x0009700000000800 */
[----:B------:R5:W-:Y:S08]  /*6690*/  MUFU.EX2 R239, R30 ;  /* 0x0000001e00ef7308 */ /* 0x000bf00000000800 */
[----:B------:R-:W5:Y:S08]  /*66a0*/  MUFU.EX2 R14, R14 ;  /* 0x0000000e000e7308 */ /* 0x000f700000000800 */
[----:B------:R-:W-:Y:S08]  /*66b0*/  MUFU.EX2 R16, R16 ;  /* 0x0000001000107308 */ /* 0x000ff00000000800 */
[----:B------:R-:W5:Y:S08]  /*66c0*/  MUFU.EX2 R17, R17 ;  /* 0x0000001100117308 */ /* 0x000f700000000800 */
[----:B------:R-:W-:Y:S08]  /*66d0*/  MUFU.EX2 R18, R18 ;  /* 0x0000001200127308 */ /* 0x000ff00000000800 */
[----:B------:R5:W5:Y:S08]  /*66e0*/  MUFU.EX2 R13, R39 ;  /* 0x00000027000d7308 */ /* 0x000b700000000800 */
[----:B------:R-:W-:Y:S08]  /*66f0*/  MUFU.EX2 R19, R19 ;  /* 0x0000001300137308 */ /* 0x000ff00000000800 */
[----:B------:R5:W5:Y:S08]  /*6700*/  MUFU.EX2 R143, R43 ;  /* 0x0000002b008f7308 */ /* 0x000b700000000800 */
[----:B------:R5:W-:Y:S08]  /*6710*/  MUFU.EX2 R10, R46 ;  /* 0x0000002e000a7308 */ /* 0x000bf00000000800 */
[----:B------:R5:W5:Y:S08]  /*6720*/  MUFU.EX2 R3, R47 ;  /* 0x0000002f00037308 */ /* 0x000b700000000800 */
[----:B------:R-:W-:Y:S08]  /*6730*/  MUFU.EX2 R6, R6 ;  /* 0x0000000600067308 */ /* 0x000ff00000000800 */
[----:B------:R-:W5:Y:S08]  /*6740*/  MUFU.EX2 R11, R11 ;  /* 0x0000000b000b7308 */ /* 0x000f700000000800 */
[----:B------:R-:W-:Y:S08]  /*6750*/  MUFU.EX2 R12, R12 ;  /* 0x0000000c000c7308 */ /* 0x000ff00000000800 */
[----:B------:R-:W5:Y:S01]  /*6760*/  MUFU.EX2 R20, R20 ;  /* 0x0000001400147308 */ /* 0x000f620000000800 */
[----:B------:R-:W-:Y:S01]  /*6770*/  ULOP3.LUT UR6, UR6, 0x200, URZ, 0xc0, !UPT ;  /* 0x0000020006067892 */ /* 0x000fe2000f8ec03f */
[-C--:B------:R-:W-:Y:S01]  /*6780*/  FMUL R88, R88, R58.reuse ;  /* 0x0000003a58587220 */ /* 0x080fe20000400000 */
[-C--:B------:R-:W-:Y:S01]  /*6790*/  FMUL R89, R89, R58.reuse ;  /* 0x0000003a59597220 */ /* 0x080fe20000400000 */
[-C--:B------:R-:W-:Y:S01]  /*67a0*/  FMUL R92, R92, R58.reuse ;  /* 0x0000003a5c5c7220 */ /* 0x080fe20000400000 */
[----:B------:R-:W-:Y:S01]  /*67b0*/  ULEA.HI UR6, UR4, UR6, URZ, 0x1c ;  /* 0x0000000604067291 */ /* 0x000fe2000f8fe03f */
[-C--:B------:R-:W-:Y:S01]  /*67c0*/  FMUL R93, R93, R58.reuse ;  /* 0x0000003a5d5d7220 */ /* 0x080fe20000400000 */
        /* <DEDUP_REMOVED lines=11> */
[-C--:B0-----:R-:W-:Y:S01]  /*6880*/  FMUL R90, R90, R15.reuse ;  /* 0x0000000f5a5a7220 */ /* 0x081fe20000400000 */
        /* <DEDUP_REMOVED lines=14> */
[----:B------:R-:W-:Y:S01]  /*6970*/  FMUL R117, R117, R58 ;  /* 0x0000003a75757220 */ /* 0x000fe20000400000 */
[----:B------:R-:W-:Y:S01]  /*6980*/  FMUL R119, R119, R15 ;  /* 0x0000000f77777220 */ /* 0x000fe20000400000 */
[----:B-1----:R-:W-:Y:S01]  /*6990*/  F2FP.BF16.F32.PACK_AB R24, R56, R9 ;  /* 0x000000093818723e */ /* 0x002fe200000010ff */
[----:B------:R-:W-:Y:S01]  /*69a0*/  ULOP3.LUT UR6, UR6, 0x3fff, URZ, 0xc0, !UPT ;  /* 0x00003fff06067892 */ /* 0x000fe2000f8ec03f */
[----:B--2---:R-:W-:-:S02]  /*69b0*/  F2FP.BF16.F32.PACK_AB R26, R60, R57 ;  /* 0x000000393c1a723e */ /* 0x004fc400000010ff */
[----:B---3--:R-:W-:Y:S02]  /*69c0*/  F2FP.BF16.F32.PACK_AB R28, R64, R61 ;  /* 0x0000003d401c723e */ /* 0x008fe400000010ff */
[----:B------:R-:W-:Y:S02]  /*69d0*/  F2FP.BF16.F32.PACK_AB R25, R62, R59 ;  /* 0x0000003b3e19723e */ /* 0x000fe400000010ff */
[----:B----4-:R-:W-:Y:S02]  /*69e0*/  F2FP.BF16.F32.PACK_AB R27, R66, R63 ;  /* 0x0000003f421b723e */ /* 0x010fe400000010ff */
[----:B------:R-:W-:Y:S02]  /*69f0*/  F2FP.BF16.F32.PACK_AB R29, R70, R67 ;  /* 0x00000043461d723e */ /* 0x000fe400000010ff */
[----:B-----5:R-:W-:Y:S02]  /*6a00*/  F2FP.BF16.F32.PACK_AB R30, R68, R65 ;  /* 0x00000041441e723e */ /* 0x020fe400000010ff */
[----:B------:R-:W-:-:S02]  /*6a10*/  F2FP.BF16.F32.PACK_AB R31, R74, R71 ;  /* 0x000000474a1f723e */ /* 0x000fc400000010ff */
[----:B------:R-:W-:Y:S02]  /*6a20*/  F2FP.BF16.F32.PACK_AB R32, R72, R69 ;  /* 0x000000454820723e */ /* 0x000fe400000010ff */
[----:B------:R-:W-:Y:S02]  /*6a30*/  F2FP.BF16.F32.PACK_AB R33, R78, R75 ;  /* 0x0000004b4e21723e */ /* 0x000fe400000010ff */
[----:B------:R-:W-:Y:S02]  /*6a40*/  F2FP.BF16.F32.PACK_AB R34, R76, R73 ;  /* 0x000000494c22723e */ /* 0x000fe400000010ff */
[----:B------:R-:W-:Y:S02]  /*6a50*/  F2FP.BF16.F32.PACK_AB R35, R82, R79 ;  /* 0x0000004f5223723e */ /* 0x000fe400000010ff */
[----:B------:R-:W-:Y:S02]  /*6a60*/  F2FP.BF16.F32.PACK_AB R36, R80, R77 ;  /* 0x0000004d5024723e */ /* 0x000fe400000010ff */
        /* <DEDUP_REMOVED lines=18> */
[----:B------:R-:W-:Y:S01]  /*6b90*/  F2FP.BF16.F32.PACK_AB R55, R20, R12 ;  /* 0x0000000c1437723e */ /* 0x000fe200000010ff */
[----:B------:R-:W-:Y:S06]  /*6ba0*/  BAR.SYNC.DEFER_BLOCKING 0x0 ;  /* 0x0000000000007b1d */ /* 0x000fec0000010000 */
[----:B------:R-:W-:Y:S01]  /*6bb0*/  UMOV UR7, 0x40000040 ;  /* 0x4000004000077882 */ /* 0x000fe20000000000 */
[----:B------:R-:W-:-:S06]  /*6bc0*/  WARPGROUP.ARRIVE ;  /* 0x00000000000079c5 */ /* 0x000fcc0000000000 */
[----:B------:R-:W-:Y:S01]  /*6bd0*/  HGMMA.64x64x16.F32.BF16 R88, R24, gdesc[UR4], R88 ;  /* 0x00e0000418587df0 */ /* 0x000fe20008701858 */
[----:B------:R-:W-:-:S03]  /*6be0*/  UIADD3 UR36, UP0, UR6, 0x2, URZ ;  /* 0x0000000206247890 */ /* 0x000fc6000ff1e03f */
[----:B------:R-:W-:Y:S02]  /*6bf0*/  UMOV UR6, URZ ;  /* 0x0000003f00067c82 */ /* 0x000fe40008000000 */
[----:B------:R-:W-:-:S03]  /*6c00*/  UIADD3.X UR7, UR6, 0x40000040, URZ, UP0, !UPT ;  /* 0x4000004006077890 */ /* 0x000fc600087fe43f */
[----:B------:R-:W-:-:S06]  /*6c10*/  UMOV UR6, UR36 ;  /* 0x0000002400067c82 */ /* 0x000fcc0008000000 */
[----:B------:R-:W-:Y:S01]  /*6c20*/  HGMMA.64x64x16.F32.BF16 R88, R28, gdesc[UR4], R88 ;  /* 0x00e000041c587df0 */ /* 0x000fe20008701858 */
[----:B------:R-:W-:-:S09]  /*6c30*/  UIADD3.64 UR58, UR6, 0x2, URZ ;  /* 0x00000002063a7897 */ /* 0x000fd2000fffe03f */
[----:B------:R-:W-:Y:S01]  /*6c40*/  HGMMA.64x64x16.F32.BF16 R88, R32, gdesc[UR56], R88 ;  /* 0x00e0003820587df0 */ /* 0x000fe20008701858 */
[----:B------:R-:W-:-:S09]  /*6c50*/  UIADD3.64 UR58, UR6, 0x4, URZ ;  /* 0x00000004063a7897 */ /* 0x000fd2000fffe03f */
[----:B------:R-:W-:Y:S01]  /*6c60*/  HGMMA.64x64x16.F32.BF16 R88, R36, gdesc[UR56], R88 ;  /* 0x00e0003824587df0 */ /* 0x000fe20008701858 */
[----:B------:R-:W-:-:S09]  /*6c70*/  UIADD3.64 UR58, UR6, 0x3fe, URZ ;  /* 0x000003fe063a7897 */ /* 0x000fd2000fffe03f */
[----:B------:R-:W-:Y:S01]  /*6c80*/  HGMMA.64x64x16.F32.BF16 R88, R40, gdesc[UR56], R88 ;  /* 0x00e0003828587df0 */ /* 0x000fe20008701858 */
[----:B------:R-:W-:Y:S01]  /*6c90*/  UIADD3.64 UR58, UR6, 0x400, URZ ;  /* 0x00000400063a7897 */ /* 0x000fe2000fffe03f */
[----:B------:R-:W-:Y:S01]  /*6ca0*/  FADD R59, R59, R62 ;  /* 0x0000003e3b3b7221 */ /* 0x000fe20000000000 */
[----:B------:R-:W-:-:S03]  /*6cb0*/  FADD R9, R9, R56 ;  /* 0x0000003809097221 */ /* 0x000fc60000000000 */
        /* <DEDUP_REMOVED lines=9> */
[----:B------:R-:W-:Y:S01]  /*6d50*/  FADD R9, R65, R9 ;  /* 0x0000000941097221 */ /* 0x000fe20000000000 */
[----:B------:R-:W-:Y:S02]  /*6d60*/  HGMMA.64x64x16.F32.BF16 R88, R44, gdesc[UR56], R88 ;  /* 0x00e000382c587df0 */ /* 0x000fe40008701858 */
        /* <DEDUP_REMOVED lines=8> */
[----:B------:R-:W-:Y:S02]  /*6df0*/  UIADD3.64 UR58, UR6, 0x402, URZ ;  /* 0x00000402063a7897 */ /* 0x000fe4000fffe03f */
        /* <DEDUP_REMOVED lines=15> */
[----:B------:R-:W-:Y:S01]  /*6ef0*/  HGMMA.64x64x16.F32.BF16 R88, R48, gdesc[UR56], R88 ;  /* 0x00e0003830587df0 */ /* 0x000fe20008701858 */
[----:B------:R-:W-:Y:S02]  /*6f00*/  FADD R9, R123, R9 ;  /* 0x000000097b097221 */ /* 0x000fe40000000000 */
[----:B------:R-:W-:Y:S02]  /*6f10*/  FADD R59, R14, R59 ;  /* 0x0000003b0e3b7221 */ /* 0x000fe40000000000 */
[----:B------:R-:W-:Y:S02]  /*6f20*/  FADD R9, R124, R9 ;  /* 0x000000097c097221 */ /* 0x000fe40000000000 */
[----:B------:R-:W-:Y:S02]  /*6f30*/  FADD R59, R16, R59 ;  /* 0x0000003b103b7221 */ /* 0x000fe40000000000 */
[----:B------:R-:W-:-:S02]  /*6f40*/  FADD R9, R125, R9 ;  /* 0x000000097d097221 */ /* 0x000fc40000000000 */
[----:B------:R-:W-:Y:S02]  /*6f50*/  FADD R59, R17, R59 ;  /* 0x0000003b113b7221 */ /* 0x000fe40000000000 */
        /* <DEDUP_REMOVED lines=9> */
[----:B------:R-:W-:Y:S01]  /*6ff0*/  FADD R59, R10, R59 ;  /* 0x0000003b0a3b7221 */ /* 0x000fe20000000000 */
[----:B------:R-:W-:Y:S01]  /*7000*/  UIADD3.64 UR6, UR6, 0x404, URZ ;  /* 0x0000040406067897 */ /* 0x000fe2000fffe03f */
[----:B------:R-:W-:Y:S01]  /*7010*/  R2UR UR37, R137 ;  /* 0x00000000892572ca */ /* 0x000fe200000e0000 */
[----:B------:R-:W-:Y:S01]  /*7020*/  FADD R9, R131, R9 ;  /* 0x0000000983097221 */ /* 0x000fe20000000000 */
[----:B------:R-:W-:Y:S01]  /*7030*/  FADD R59, R3, R59 ;  /* 0x0000003b033b7221 */ /* 0x000fe20000000000 */
[----:B------:R-:W0:Y:S02]  /*7040*/  LDC R10, c[0x0][0x264] ;  /* 0x00009900ff0a7b82 */ /* 0x000e240000000800 */
[----:B------:R-:W-:Y:S01]  /*7050*/  FADD R9, R132, R9 ;  /* 0x0000000984097221 */ /* 0x000fe20000000000 */
[----:B------:R-:W-:-:S03]  /*7060*/  FADD R59, R6, R59 ;  /* 0x0000003b063b7221 */ /* 0x000fc60000000000 */
[----:B------:R-:W-:Y:S01]  /*7070*/  FADD R9, R133, R9 ;  /* 0x0000000985097221 */ /* 0x000fe20000000000 */
[----:B------:R-:W-:Y:S02]  /*7080*/  FADD R59, R11, R59 ;  /* 0x0000003b0b3b7221 */ /* 0x000fe40000000000 */
[----:B------:R-:W1:Y:S01]  /*7090*/  LDC R11, c[0x0][0x254] ;  /* 0x00009500ff0b7b82 */ /* 0x000e620000000800 */
[----:B------:R-:W-:Y:S01]  /*70a0*/  FADD R9, R134, R9 ;  /* 0x0000000986097221 */ /* 0x000fe20000000000 */
[----:B------:R-:W-:-:S03]  /*70b0*/  FADD R59, R12, R59 ;  /* 0x0000003b0c3b7221 */ /* 0x000fc60000000000 */
[----:B------:R-:W-:Y:S01]  /*70c0*/  FADD R9, R135, R9 ;  /* 0x0000000987097221 */ /* 0x000fe20000000000 */
[----:B------:R-:W-:Y:S02]  /*70d0*/  FADD R59, R20, R59 ;  /* 0x0000003b143b7221 */ /* 0x000fe40000000000 */
[----:B------:R-:W2:Y:S01]  /*70e0*/  LDC R12, c[0x0][0x280] ;  /* 0x0000a000ff0c7b82 */ /* 0x000ea20000000800 */
[----:B------:R-:W-:Y:S02]  /*70f0*/  FADD R9, R7, R9 ;  /* 0x0000000907097221 */ /* 0x000fe40000000000 */
[----:B------:R-:W3:Y:S01]  /*7100*/  SHFL.BFLY PT, R3, R59, 0x2, 0x1f ;  /* 0x0c401f003b037f89 */ /* 0x000ee200000e0000 */
[----:B------:R-:W-:Y:S03]  /*7110*/  HGMMA.64x64x16.F32.BF16 R88, R52, gdesc[UR4], R88, gsb0 ;  /* 0x00e0000434587df0 */ /* 0x000fe60008001858 */
[----:B------:R-:W4:Y:S01]  /*7120*/  SHFL.BFLY PT, R6, R9, 0x2, 0x1f ;  /* 0x0c401f0009067f89 */ /* 0x000f2200000e0000 */
[----:B---3--:R-:W-:-:S05]  /*7130*/  FADD R3, R59, R3 ;  /* 0x000000033b037221 */ /* 0x008fca0000000000 */
[----:B------:R-:W3:Y:S01]  /*7140*/  SHFL.BFLY PT, R7, R3, 0x1, 0x1f ;  /* 0x0c201f0003077f89 */ /* 0x000ee200000e0000 */
[----:B----4-:R-:W-:-:S05]  /*7150*/  FADD R6, R9, R6 ;  /* 0x0000000609067221 */ /* 0x010fca0000000000 */
[----:B------:R-:W4:Y:S01]  /*7160*/  SHFL.BFLY PT, R9, R6, 0x1, 0x1f ;  /* 0x0c201f0006097f89 */ /* 0x000f2200000e0000 */
[----:B------:R-:W-:-:S06]  /*7170*/  UIADD3 UR37, UR37, 0x80, URZ ;  /* 0x0000008025257890 */ /* 0x000fcc000fffe03f */
[----:B--2---:R-:W-:Y:S01]  /*7180*/  ISETP.LE.AND P0, PT, R12, UR37, PT ;  /* 0x000000250c007c0c */ /* 0x004fe2000bf03270 */
[----:B------:R-:W-:Y:S02]  /*7190*/  IMAD.U32 R137, RZ, RZ, UR37 ;  /* 0x00000025ff897e24 */ /* 0x000fe4000f8e00ff */
[----:B---3--:R-:W-:Y:S01]  /*71a0*/  FADD R7, R3, R7 ;  /* 0x0000000703077221 */ /* 0x008fe20000000000 */
[----:B-1----:R-:W-:Y:S01]  /*71b0*/  IMAD R2, R11, 0x80, R2 ;  /* 0x000000800b027824 */ /* 0x002fe200078e0202 */
[----:B0-----:R-:W-:Y:S01]  /*71c0*/  LEA R5, R10, R5, 0x7 ;  /* 0x000000050a057211 */ /* 0x001fe200078e38ff */
[--C-:B------:R-:W-:Y:S02]  /*71d0*/  IMAD.MOV.U32 R3, RZ, RZ, R136.reuse ;  /* 0x000000ffff037224 */ /* 0x100fe400078e0088 */
[----:B------:R-:W-:Y:S01]  /*71e0*/  FFMA R4, R15, R4, R7 ;  /* 0x000000040f047223 */ /* 0x000fe20000000007 */
[----:B------:R-:W-:Y:S01]  /*71f0*/  MOV R7, R8 ;  /* 0x0000000800077202 */ /* 0x000fe20000000f00 */
[----:B------:R-:W-:-:S02]  /*7200*/  IMAD.MOV.U32 R23, RZ, RZ, R136 ;  /* 0x000000ffff177224 */ /* 0x000fc400078e0088 */
[----:B----4-:R-:W-:Y:S01]  /*7210*/  FADD R9, R6, R9 ;  /* 0x0000000906097221 */ /* 0x010fe20000000000 */
[----:B------:R-:W-:-:S03]  /*7220*/  IMAD.MOV.U32 R6, RZ, RZ, R8 ;  /* 0x000000ffff067224 */ /* 0x000fc600078e0008 */
[----:B------:R-:W-:Y:S01]  /*7230*/  FFMA R0, R58, R0, R9 ;  /* 0x000000003a007223 */ /* 0x000fe20000000009 */
[----:B------:R-:W-:Y:S02]  /*7240*/  WARPGROUP.DEPBAR.LE gsb0, 0x0 ;  /* 0x00008000000079c5 */ /* 0x000fe40000010000 */
[----:B------:R-:W-:Y:S05]  /*7250*/  @!P0 BRA `(.L_x_1) ;  /* 0xffffffbc00788947 */ /* 0x000fea000383ffff */
.L_x_0:
[----:B------:R-:W0:Y:S01]  /*7260*/  S2R R122, SR_TID.X ;  /* 0x00000000007a7919 */ /* 0x000e220000002100 */
[----:B------:R-:W-:Y:S02]  /*7270*/  IMAD.MOV.U32 R21, RZ, RZ, R4 ;  /* 0x000000ffff157224 */ /* 0x000fe400078e0004 */
[----:B------:R-:W-:Y:S01]  /*7280*/  FMUL R4, R119, 0.25 ;  /* 0x3e80000077047820 */ /* 0x000fe20000400000 */
[----:B------:R-:W-:Y:S01]  /*7290*/  IMAD.MOV.U32 R31, RZ, RZ, R0 ;  /* 0x000000ffff1f7224 */ /* 0x000fe200078e0000 */
[----:B------:R-:W2:Y:S01]  /*72a0*/  LDC R80, c[0x0][0x278] ;  /* 0x00009e00ff507b82 */ /* 0x000ea20000000800 */
[----:B------:R-:W-:Y:S01]  /*72b0*/  FMUL R0, R117, 0.25 ;  /* 0x3e80000075007820 */ /* 0x000fe20000400000 */
[----:B------:R-:W-:Y:S01]  /*72c0*/  FSETP.GT.AND P1, PT, |R21|, 8.50705917302346158658e+37, PT ;  /* 0x7e8000001500780b */ /* 0x000fe20003f24200 */
[----:B------:R-:W3:Y:S01]  /*72d0*/  S2R R120, SR_CTAID.X ;  /* 0x0000000000787919 */ /* 0x000ee20000002500 */
[----:B------:R-:W-:Y:S02]  /*72e0*/  FSETP.GT.AND P2, PT, |R31|, 8.50705917302346158658e+37, PT ;  /* 0x7e8000001f00780b */ /* 0x000fe40003f44200 */
[----:B-1----:R-:W-:Y:S01]  /*72f0*/  FSEL R12, R4, R119, P1 ;  /* 0x00000077040c7208 */ /* 0x002fe20000800000 */
[----:B------:R-:W-:Y:S01]  /*7300*/  FMUL R4, R111, 0.25 ;  /* 0x3e8000006f047820 */ /* 0x000fe20000400000 */
[----:B------:R-:W-:Y:S01]  /*7310*/  FSEL R117, R0, R117, P2 ;  /* 0x0000007500757208 */ /* 0x000fe20001000000 */
[----:B------:R-:W-:Y:S01]  /*7320*/  FMUL R0, R105, 0.25 ;  /* 0x3e80000069007820 */ /* 0x000fe20000400000 */
[----:B------:R-:W-:Y:S01]  /*7330*/  FSETP.GEU.AND P3, PT, R31, 1.175494350822287508e-38, PT ;  /* 0x008000001f00780b */ /* 0x000fe20003f6e000 */
[----:B------:R-:W1:Y:S01]  /*7340*/  S2UR UR10, SR_CTAID.Y ;  /* 0x00000000000a79c3 */ /* 0x000e620000002600 */
[----:B------:R-:W-:Y:S01]  /*7350*/  FSEL R16, R4, R111, P1 ;  /* 0x0000006f04107208 */ /* 0x000fe20000800000 */
[----:B------:R-:W-:Y:S01]  /*7360*/  FMUL R4, R107, 0.25 ;  /* 0x3e8000006b047820 */ /* 0x000fe20000400000 */
[----:B------:R-:W-:Y:S01]  /*7370*/  FSEL R105, R0, R105, P2 ;  /* 0x0000006900697208 */ /* 0x000fe20001000000 */
[----:B------:R-:W-:Y:S01]  /*7380*/  FMUL R0, R97, 0.25 ;  /* 0x3e80000061007820 */ /* 0x000fe20000400000 */
[----:B------:R-:W-:-:S02]  /*7390*/  FSETP.GEU.AND P4, PT, R21, 1.175494350822287508e-38, PT ;  /* 0x008000001500780b */ /* 0x000fc40003f8e000 */
[----:B------:R-:W-:Y:S01]  /*73a0*/  FSEL R18, R4, R107, P1 ;  /* 0x0000006b04127208 */ /* 0x000fe20000800000 */
[----:B------:R-:W-:Y:S01]  /*73b0*/  FMUL R4, R99, 0.25 ;  /* 0x3e80000063047820 */ /* 0x000fe20000400000 */
[----:B------:R-:W-:Y:S01]  /*73c0*/  FSEL R97, R0, R97, P2 ;  /* 0x0000006100617208 */ /* 0x000fe20001000000 */
[----:B------:R-:W-:Y:S01]  /*73d0*/  FMUL R0, R31, 8388608 ;  /* 0x4b0000001f007820 */ /* 0x000fe20000400000 */
[----:B------:R-:W-:Y:S02]  /*73e0*/  FSETP.GEU.AND P5, PT, |R21|, 1.175494350822287508e-38, PT ;  /* 0x008000001500780b */ /* 0x000fe40003fae200 */
[----:B------:R-:W-:Y:S01]  /*73f0*/  FSEL R30, R4, R99, P1 ;  /* 0x00000063041e7208 */ /* 0x000fe20000800000 */
[----:B------:R-:W-:Y:S01]  /*7400*/  FMUL R4, R91, 0.25 ;  /* 0x3e8000005b047820 */ /* 0x000fe20000400000 */
[----:B------:R-:W-:Y:S01]  /*7410*/  FSEL R81, R0, R31, !P3 ;  /* 0x0000001f00517208 */ /* 0x000fe20005800000 */
[C---:B0-----:R-:W-:Y:S01]  /*7420*/  IMAD.SHL.U32 R2, R122.reuse, 0x200, RZ ;  /* 0x000002007a027824 */ /* 0x041fe200078e00ff */
[C---:B------:R-:W-:Y:S01]  /*7430*/  LOP3.LUT R11, R122.reuse, 0xc0, RZ, 0xc0, !PT ;  /* 0x000000c07a0b7812 */ /* 0x040fe200078ec0ff */
[C---:B------:R-:W-:Y:S01]  /*7440*/  IMAD.SHL.U32 R7, R122.reuse, 0x8, RZ ;  /* 0x000000087a077824 */ /* 0x040fe200078e00ff */
[C---:B------:R-:W-:Y:S01]  /*7450*/  SHF.L.U32 R5, R122.reuse, 0x5, RZ ;  /* 0x000000057a057819 */ /* 0x040fe200000006ff */
[----:B------:R-:W-:Y:S01]  /*7460*/  IMAD.SHL.U32 R9, R122, 0x4, RZ ;  /* 0x000000047a097824 */ /* 0x000fe200078e00ff */
[----:B------:R-:W-:Y:S01]  /*7470*/  LOP3.LUT R2, R2, 0x3000, RZ, 0xc0, !PT ;  /* 0x0000300002027812 */ /* 0x000fe200078ec0ff */
[----:B------:R-:W-:Y:S01]  /*7480*/  VIADD R0, R81, 0xc0cafb0d ;  /* 0xc0cafb0d51007836 */ /* 0x000fe20000000000 */
[----:B------:R-:W-:Y:S01]  /*7490*/  LOP3.LUT R8, R7, 0x300, RZ, 0xc0, !PT ;  /* 0x0000030007087812 */ /* 0x000fe200078ec0ff */
[----:B------:R-:W-:Y:S01]  /*74a0*/  @!P5 FMUL R12, R12, 16777216 ;  /* 0x4b8000000c0cd820 */ /* 0x000fe20000400000 */
[----:B------:R-:W-:Y:S01]  /*74b0*/  ISETP.NE.U32.AND P0, PT, R11, RZ, PT ;  /* 0x000000ff0b00720c */ /* 0x000fe20003f05070 */
[----:B------:R-:W-:Y:S01]  /*74c0*/  @!P5 FMUL R16, R16, 16777216 ;  /* 0x4b8000001010d820 */ /* 0x000fe20000400000 */
[----:B------:R-:W-:Y:S01]  /*74d0*/  LOP3.LUT R2, R2, 0x60, R5, 0xf8, !PT ;  /* 0x0000006002027812 */ /* 0x000fe200078ef805 */
[----:B------:R-:W-:Y:S01]  /*74e0*/  @!P5 FMUL R18, R18, 16777216 ;  /* 0x4b8000001212d820 */ /* 0x000fe20000400000 */
[----:B------:R-:W-:Y:S01]  /*74f0*/  LOP3.LUT R11, R8, 0x70, R9, 0xf8, !PT ;  /* 0x00000070080b7812 */ /* 0x000fe200078ef809 */
[----:B------:R-:W-:Y:S01]  /*7500*/  @!P5 FMUL R30, R30, 16777216 ;  /* 0x4b8000001e1ed820 */ /* 0x000fe20000400000 */
[----:B------:R-:W-:-:S02]  /*7510*/  LOP3.LUT R7, R7, 0x38, RZ, 0xc0, !PT ;  /* 0x0000003807077812 */ /* 0x000fc400078ec0ff */
[----:B------:R-:W-:Y:S02]  /*7520*/  LOP3.LUT R50, R2, R11, RZ, 0x3c, !PT ;  /* 0x0000000b02327212 */ /* 0x000fe400078e3cff */
[----:B------:R-:W-:Y:S02]  /*7530*/  LOP3.LUT R8, R9, 0xc0, RZ, 0xc0, !PT ;  /* 0x000000c009087812 */ /* 0x000fe400078ec0ff */
[----:B------:R-:W-:Y:S02]  /*7540*/  SHF.R.U32.HI R2, RZ, 0x1, R122 ;  /* 0x00000001ff027819 */ /* 0x000fe4000001167a */
[----:B------:R-:W-:Y:S01]  /*7550*/  IADD3 R7, R8, UR4, R7 ;  /* 0x0000000408077c10 */ /* 0x000fe2000fffe007 */
[----:B------:R-:W-:Y:S01]  /*7560*/  FMUL R8, R115, 0.25 ;  /* 0x3e80000073087820 */ /* 0x000fe20000400000 */
[----:B------:R-:W-:Y:S02]  /*7570*/  LOP3.LUT R2, R2, 0x4, RZ, 0xc0, !PT ;  /* 0x0000000402027812 */ /* 0x000fe400078ec0ff */
[----:B------:R-:W-:-:S02]  /*7580*/  LOP3.LUT R9, R122, 0x80, RZ, 0xc0, !PT ;  /* 0x000000807a097812 */ /* 0x000fc400078ec0ff */
[----:B------:R-:W-:Y:S01]  /*7590*/  IADD3 R2, R2, R7, RZ ;  /* 0x0000000702027210 */ /* 0x000fe20007ffe0ff */
[----:B------:R-:W-:Y:S01]  /*75a0*/  FMUL R7, R118, 0.25 ;  /* 0x3e80000076077820 */ /* 0x000fe20000400000 */
[----:B------:R-:W-:Y:S01]  /*75b0*/  FSEL R34, R4, R91, P1 ;  /* 0x0000005b04227208 */ /* 0x000fe20000800000 */
[----:B------:R-:W-:Y:S01]  /*75c0*/  FMUL R4, R113, 0.25 ;  /* 0x3e80000071047820 */ /* 0x000fe20000400000 */
[----:B------:R-:W-:Y:S01]  /*75d0*/  R2UR UR8, R9 ;  /* 0x00000000090872ca */ /* 0x000fe200000e0000 */
[----:B------:R-:W-:Y:S01]  /*75e0*/  FMUL R9, R114, 0.25 ;  /* 0x3e80000072097820 */ /* 0x000fe20000400000 */
[----:B------:R-:W-:Y:S01]  /*75f0*/  FSEL R118, R7, R118, P1 ;  /* 0x0000007607767208 */ /* 0x000fe20000800000 */
        /* <DEDUP_REMOVED lines=15> */
[----:B------:R-:W-:Y:S01]  /*76f0*/  SHF.L.U32 R10, R122, 0xb, RZ ;  /* 0x0000000b7a0a7819 */ /* 0x000fe200000006ff */
[----:B------:R-:W-:Y:S01]  /*7700*/  @!P5 FMUL R14, R14, 16777216 ;  /* 0x4b8000000e0ed820 */ /* 0x000fe20000400000 */
[----:B------:R-:W-:Y:S01]  /*7710*/  FSEL R98, R7, R98, P1 ;  /* 0x0000006207627208 */ /* 0x000fe20000800000 */
[----:B------:R-:W-:Y:S01]  /*7720*/  FMUL R7, R90, 0.25 ;  /* 0x3e8000005a077820 */ /* 0x000fe20000400000 */
[----:B------:R-:W-:Y:S01]  /*7730*/  SHF.R.U32.HI R19, RZ, 0x6, R122 ;  /* 0x00000006ff137819 */ /* 0x000fe2000001167a */
[----:B------:R-:W-:Y:S01]  /*7740*/  @!P5 FMUL R118, R118, 16777216 ;  /* 0x4b8000007676d820 */ /* 0x000fe20000400000 */
[----:B------:R-:W-:Y:S01]  /*7750*/  FSEL R93, R4, R93, P2 ;  /* 0x0000005d045d7208 */ /* 0x000fe20001000000 */
[----:B------:R-:W-:Y:S01]  /*7760*/  FMUL R4, R21, 8388608 ;  /* 0x4b00000015047820 */ /* 0x000fe20000400000 */
[----:B------:R-:W-:Y:S01]  /*7770*/  FSEL R90, R7, R90, P1 ;  /* 0x0000005a075a7208 */ /* 0x000fe20000800000 */
[----:B------:R-:W-:Y:S01]  /*7780*/  FMUL R7, R116, 0.25 ;  /* 0x3e80000074077820 */ /* 0x000fe20000400000 */
[----:B------:R-:W-:Y:S01]  /*7790*/  LOP3.LUT R13, R122, 0x7f, RZ, 0xc0, !PT ;  /* 0x0000007f7a0d7812 */ /* 0x000fe200078ec0ff */
[----:B------:R-:W-:Y:S01]  /*77a0*/  @!P5 FMUL R114, R114, 16777216 ;  /* 0x4b8000007272d820 */ /* 0x000fe20000400000 */
[----:B------:R-:W-:Y:S01]  /*77b0*/  LOP3.LUT R10, R10, 0x3000, RZ, 0xc0, !PT ;  /* 0x000030000a0a7812 */ /* 0x000fe200078ec0ff */
[----:B------:R-:W-:Y:S01]  /*77c0*/  @!P5 FMUL R110, R110, 16777216 ;  /* 0x4b8000006e6ed820 */ /* 0x000fe20000400000 */
        /* <DEDUP_REMOVED lines=8> */
[----:B------:R-:W-:Y:S01]  /*7850*/  SGXT.U32 R19, R19, 0x2 ;  /* 0x000000021313781a */ /* 0x000fe20000000000 */
[----:B------:R-:W-:Y:S01]  /*7860*/  IMAD R5, R13, 0x10, R10 ;  /* 0x000000100d057824 */ /* 0x000fe200078e020a */
[----:B------:R-:W-:Y:S01]  /*7870*/  FSEL R83, R4, R21, !P4 ;  /* 0x0000001504537208 */ /* 0x000fe20006000000 */
[----:B------:R-:W-:Y:S01]  /*7880*/  @P1 FMUL R21, R21, 0.25 ;  /* 0x3e80000015151820 */ /* 0x000fe20000400000 */
[----:B------:R-:W-:Y:S01]  /*7890*/  FSEL R29, R7, R100, P2 ;  /* 0x00000064071d7208 */ /* 0x000fe20001000000 */
[----:B------:R-:W-:Y:S01]  /*78a0*/  FMUL R7, R92, 0.25 ;  /* 0x3e8000005c077820 */ /* 0x000fe20000400000 */
[----:B--2---:R-:W-:Y:S01]  /*78b0*/  IMAD R36, R19, R80, RZ ;  /* 0x0000005013247224 */ /* 0x004fe200078e02ff */
[----:B------:R-:W-:Y:S01]  /*78c0*/  FSEL R32, R8, R95, P1 ;  /* 0x0000005f08207208 */ /* 0x000fe20000800000 */
[----:B------:R-:W-:Y:S01]  /*78d0*/  FMUL R8, R109, 0.25 ;  /* 0x3e8000006d087820 */ /* 0x000fe20000400000 */
[----:B------:R-:W-:Y:S01]  /*78e0*/  FSEL R13, R9, R112, P2 ;  /* 0x00000070090d7208 */ /* 0x000fe20001000000 */
[----:B------:R-:W-:Y:S01]  /*78f0*/  FMUL R9, R104, 0.25 ;  /* 0x3e80000068097820 */ /* 0x000fe20000400000 */
[----:B------:R-:W-:Y:S01]  /*7900*/  FSETP.GEU.AND P1, PT, |R31|, 1.175494350822287508e-38, PT ;  /* 0x008000001f00780b */ /* 0x000fe20003f2e200 */
[----:B------:R-:W-:Y:S01]  /*7910*/  IMAD R38, R80, 0x4, R36 ;  /* 0x0000000450267824 */ /* 0x000fe200078e0224 */
[----:B------:R-:W-:Y:S01]  /*7920*/  FSEL R35, R7, R92, P2 ;  /* 0x0000005c07237208 */ /* 0x000fe20001000000 */
[----:B------:R-:W-:Y:S01]  /*7930*/  VIADD R7, R83, 0xc0cafb0d ;  /* 0xc0cafb0d53077836 */ /* 0x000fe20000000000 */
[----:B------:R-:W-:Y:S01]  /*7940*/  FSEL R109, R8, R109, P2 ;  /* 0x0000006d086d7208 */ /* 0x000fe20001000000 */
[----:B------:R-:W-:Y:S01]  /*7950*/  FMUL R8, R89, 0.25 ;  /* 0x3e80000059087820 */ /* 0x000fe20000400000 */
[----:B------:R-:W-:Y:S01]  /*7960*/  FSEL R17, R9, R104, P2 ;  /* 0x0000006809117208 */ /* 0x000fe20001000000 */
[----:B------:R-:W-:Y:S01]  /*7970*/  FMUL R9, R96, 0.25 ;  /* 0x3e80000060097820 */ /* 0x000fe20000400000 */
[----:B------:R-:W-:Y:S01]  /*7980*/  LEA R40, R80, R38, 0x2 ;  /* 0x0000002650287211 */ /* 0x000fe200078e10ff */
[----:B------:R-:W-:Y:S01]  /*7990*/  @P2 FMUL R31, R31, 0.25 ;  /* 0x3e8000001f1f2820 */ /* 0x000fe20000400000 */
[----:B------:R-:W-:Y:S01]  /*79a0*/  LOP3.LUT R4, R0, 0xff800000, RZ, 0xc0, !PT ;  /* 0xff80000000047812 */ /* 0x000fe200078ec0ff */
[----:B------:R-:W-:Y:S01]  /*79b0*/  @!P5 FMUL R21, R21, 16777216 ;  /* 0x4b8000001515d820 */ /* 0x000fe20000400000 */
[----:B------:R-:W-:Y:S01]  /*79c0*/  LOP3.LUT R10, R7, 0xff800000, RZ, 0xc0, !PT ;  /* 0xff800000070a7812 */ /* 0x000fe200078ec0ff */
[----:B------:R-:W-:Y:S01]  /*79d0*/  IMAD R42, R80, 0x4, R40 ;  /* 0x00000004502a7824 */ /* 0x000fe200078e0228 */
[----:B------:R-:W-:Y:S01]  /*79e0*/  FSEL R33, R9, R96, P2 ;  /* 0x0000006009217208 */ /* 0x000fe20001000000 */
[----:B------:R-:W-:Y:S01]  /*79f0*/  @!P1 FMUL R31, R31, 16777216 ;  /* 0x4b8000001f1f9820 */ /* 0x000fe20000400000 */
[----:B------:R-:W-:Y:S01]  /*7a00*/  FSEL R89, R8, R89, P2 ;  /* 0x0000005908597208 */ /* 0x000fe20001000000 */
[----:B------:R-:W-:Y:S01]  /*7a10*/  FMUL R19, R88, 0.25 ;  /* 0x3e80000058137820 */ /* 0x000fe20000400000 */
[----:B------:R-:W-:Y:S01]  /*7a20*/  FSEL R0, RZ, -23, P3 ;  /* 0xc1b80000ff007808 */ /* 0x000fe20001800000 */
[----:B------:R-:W-:Y:S01]  /*7a30*/  @!P1 FMUL R33, R33, 16777216 ;  /* 0x4b80000021219820 */ /* 0x000fe20000400000 */
[----:B------:R-:W-:Y:S01]  /*7a40*/  I2FP.F32.S32 R7, R4 ;  /* 0x0000000400077245 */ /* 0x000fe20000201400 */
[----:B------:R-:W-:Y:S01]  /*7a50*/  @!P5 FMUL R106, R106, 16777216 ;  /* 0x4b8000006a6ad820 */ /* 0x000fe20000400000 */
[----:B------:R-:W-:Y:S01]  /*7a60*/  FSEL R8, RZ, -23, P4 ;  /* 0xc1b80000ff087808 */ /* 0x000fe20002000000 */
[----:B------:R-:W-:Y:S01]  /*7a70*/  @!P5 FMUL R24, R24, 16777216 ;  /* 0x4b8000001818d820 */ /* 0x000fe20000400000 */
[----:B------:R-:W-:Y:S01]  /*7a80*/  I2FP.F32.S32 R9, R10 ;  /* 0x0000000a00097245 */ /* 0x000fe20000201400 */
[----:B------:R-:W-:Y:S01]  /*7a90*/  FFMA.FTZ R0, R7, 1.1920928955078125e-07, R0 ;  /* 0x3400000007007823 */ /* 0x000fe20000010000 */
[----:B------:R-:W-:Y:S01]  /*7aa0*/  LEA R43, R80, R42, 0x2 ;  /* 0x0000002a502b7211 */ /* 0x000fe200078e10ff */
[----:B------:R-:W0:Y:S01]  /*7ab0*/  MUFU.RCP R7, R21 ;  /* 0x0000001500077308 */ /* 0x000e220000001000 */
[----:B------:R-:W-:Y:S01]  /*7ac0*/  FSEL R41, R19, R88, P2 ;  /* 0x0000005813297208 */ /* 0x000fe20001000000 */
[----:B------:R-:W-:Y:S01]  /*7ad0*/  FFMA.FTZ R20, R9, 1.1920928955078125e-07, R8 ;  /* 0x3400000009147823 */ /* 0x000fe20000010008 */
[----:B------:R-:W-:Y:S01]  /*7ae0*/  @!P5 FMUL R102, R102, 16777216 ;  /* 0x4b8000006666d820 */ /* 0x000fe20000400000 */
[----:B------:R-:W-:-:S02]  /*7af0*/  IMAD R44, R80, 0x4, R43 ;  /* 0x00000004502c7824 */ /* 0x000fc400078e022b */
[----:B------:R-:W-:Y:S01]  /*7b00*/  @!P5 FMUL R98, R98, 16777216 ;  /* 0x4b8000006262d820 */ /* 0x000fe20000400000 */
[----:B------:R-:W-:Y:S01]  /*7b10*/  @!P5 FMUL R32, R32, 16777216 ;  /* 0x4b8000002020d820 */ /* 0x000fe20000400000 */
[----:B------:R-:W-:Y:S01]  /*7b20*/  @!P5 FMUL R94, R94, 16777216 ;  /* 0x4b8000005e5ed820 */ /* 0x000fe20000400000 */
[----:B------:R-:W2:Y:S01]  /*7b30*/  MUFU.RCP R8, R31 ;  /* 0x0000001f00087308 */ /* 0x000ea20000001000 */
[----:B------:R-:W-:Y:S01]  /*7b40*/  LEA R45, R80, R44, 0x2 ;  /* 0x0000002c502d7211 */ /* 0x000fe200078e10ff */
[----:B------:R-:W-:Y:S01]  /*7b50*/  @!P5 FMUL R34, R34, 16777216 ;  /* 0x4b8000002222d820 */ /* 0x000fe20000400000 */
[----:B------:R-:W-:Y:S01]  /*7b60*/  @!P5 FMUL R90, R90, 16777216 ;  /* 0x4b8000005a5ad820 */ /* 0x000fe20000400000 */
[----:B------:R-:W-:Y:S01]  /*7b70*/  @!P1 FMUL R15, R15, 16777216 ;  /* 0x4b8000000f0f9820 */ /* 0x000fe20000400000 */
[----:B------:R-:W-:Y:S01]  /*7b80*/  @!P1 FMUL R17, R17, 16777216 ;  /* 0x4b80000011119820 */ /* 0x000fe20000400000 */
[----:B------:R-:W-:Y:S02]  /*7b90*/  IMAD R46, R80, 0x4, R45 ;  /* 0x00000004502e7824 */ /* 0x000fe400078e022d */
[----:B------:R-:W-:Y:S01]  /*7ba0*/  @!P1 FMUL R11, R11, 16777216 ;  /* 0x4b8000000b0b9820 */ /* 0x000fe20000400000 */
[----:B------:R-:W-:Y:S01]  /*7bb0*/  @!P1 FMUL R13, R13, 16777216 ;  /* 0x4b8000000d0d9820 */ /* 0x000fe20000400000 */
[----:B0-----:R-:W-:Y:S01]  /*7bc0*/  FMUL R22, R7, R14 ;  /* 0x0000000e07167220 */ /* 0x001fe20000400000 */
[----:B------:R-:W-:Y:S01]  /*7bd0*/  @!P1 FMUL R29, R29, 16777216 ;  /* 0x4b8000001d1d9820 */ /* 0x000fe20000400000 */
[----:B------:R-:W-:Y:S01]  /*7be0*/  @!P1 FMUL R35, R35, 16777216 ;  /* 0x4b80000023239820 */ /* 0x000fe20000400000 */
[----:B------:R-:W-:Y:S01]  /*7bf0*/  @!P1 FMUL R41, R41, 16777216 ;  /* 0x4b80000029299820 */ /* 0x000fe20000400000 */
[----:B------:R-:W-:-:S02]  /*7c00*/  IMAD.IADD R4, R81, 0x1, -R4 ;  /* 0x0000000151047824 */ /* 0x000fc400078e0a04 */
[C---:B------:R-:W-:Y:S01]  /*7c10*/  FMUL R21, R7.reuse, R12 ;  /* 0x0000000c07157220 */ /* 0x040fe20000400000 */
[C---:B------:R-:W-:Y:S01]  /*7c20*/  FMUL R118, R7.reuse, R118 ;  /* 0x0000007607767220 */ /* 0x040fe20000400000 */
[C---:B------:R-:W-:Y:S01]  /*7c30*/  FMUL R23, R7.reuse, R114 ;  /* 0x0000007207177220 */ /* 0x040fe20000400000 */
[----:B--2---:R-:W-:Y:S01]  /*7c40*/  FMUL R14, R8, R33 ;  /* 0x00000021080e7220 */ /* 0x004fe20000400000 */
[----:B------:R-:W-:Y:S02]  /*7c50*/  IMAD R33, R80, 0x4, R46 ;  /* 0x0000000450217824 */ /* 0x000fe400078e022e */
[C---:B------:R-:W-:Y:S01]  /*7c60*/  FMUL R25, R7.reuse, R16 ;  /* 0x0000001007197220 */ /* 0x040fe20000400000 */
        /* <DEDUP_REMOVED lines=10> */
[----:B------:R-:W-:Y:S01]  /*7d10*/  FMUL R39, R7, R90 ;  /* 0x0000005a07277220 */ /* 0x000fe20000400000 */
[C---:B------:R-:W-:Y:S01]  /*7d20*/  FMUL R18, R8.reuse, R15 ;  /* 0x0000000f08127220 */ /* 0x040fe20000400000 */
[C---:B------:R-:W-:Y:S01]  /*7d30*/  FMUL R7, R8.reuse, R17 ;  /* 0x0000001108077220 */ /* 0x040fe20000400000 */
[C---:B------:R-:W-:Y:S01]  /*7d40*/  FMUL R19, R8.reuse, R11 ;  /* 0x0000000b08137220 */ /* 0x040fe20000400000 */
[C---:B------:R-:W-:Y:S01]  /*7d50*/  FMUL R16, R8.reuse, R35 ;  /* 0x0000002308107220 */ /* 0x040fe20000400000 */
[C---:B------:R-:W-:Y:S01]  /*7d60*/  FMUL R41, R8.reuse, R41 ;  /* 0x0000002908297220 */ /* 0x040fe20000400000 */
[C---:B------:R-:W-:Y:S01]  /*7d70*/  FMUL R29, R8.reuse, R29 ;  /* 0x0000001d081d7220 */ /* 0x040fe20000400000 */
[----:B------:R-:W-:Y:S01]  /*7d80*/  FMUL R12, R8, R13 ;  /* 0x0000000d080c7220 */ /* 0x000fe20000400000 */
[----:B------:R-:W-:Y:S01]  /*7d90*/  ULEA UR6, UR8, UR4, 0x4 ;  /* 0x0000000408067291 */ /* 0x000fe2000f8e203f */
[----:B------:R-:W-:-:S02]  /*7da0*/  IMAD.MOV.U32 R11, RZ, RZ, 0x3dc6b27f ;  /* 0x3dc6b27fff0b7424 */ /* 0x000fc400078e00ff */
[----:B------:R-:W-:Y:S01]  /*7db0*/  FADD R4, R4, -1 ;  /* 0xbf80000004047421 */ /* 0x000fe20000000000 */
[----:B------:R-:W-:Y:S01]  /*7dc0*/  LEA R35, R80, R33, 0x2 ;  /* 0x0000002150237211 */ /* 0x000fe200078e10ff */
[----:B------:R-:W-:Y:S01]  /*7dd0*/  IMAD.IADD R10, R83, 0x1, -R10 ;  /* 0x00000001530a7824 */ /* 0x000fe200078e0a0a */
[----:B------:R-:W-:Y:S01]  /*7de0*/  F2FP.BF16.F32.PACK_AB R18, R18, R7 ;  /* 0x000000071212723e */ /* 0x000fe200000010ff */
[----:B------:R-:W-:Y:S01]  /*7df0*/  FFMA.FTZ R7, R4, R11, -0.16845393180847167969 ;  /* 0xbe2c7f3004077423 */ /* 0x000fe2000001000b */
[----:B------:R-:W-:Y:S01]  /*7e00*/  F2FP.BF16.F32.PACK_AB R16, R16, R41 ;  /* 0x000000291010723e */ /* 0x000fe200000010ff */
[----:B------:R-:W-:Y:S01]  /*7e10*/  IMAD R41, R80, 0x4, R35 ;  /* 0x0000000450297824 */ /* 0x000fe200078e0223 */
[----:B------:R-:W-:Y:S01]  /*7e20*/  F2FP.BF16.F32.PACK_AB R17, R29, R14 ;  /* 0x0000000e1d11723e */ /* 0x000fe200000010ff */
[----:B------:R-:W-:Y:S01]  /*7e30*/  FFMA.FTZ R7, R4, R7, 0.1716887056827545166 ;  /* 0x3e2fcf2a04077423 */ /* 0x000fe20000010007 */
[----:B------:R-:W-:Y:S01]  /*7e40*/  F2FP.BF16.F32.PACK_AB R19, R19, R12 ;  /* 0x0000000c1313723e */ /* 0x000fe200000010ff */
[----:B------:R-:W-:Y:S01]  /*7e50*/  BAR.SYNC.DEFER_BLOCKING 0x0 ;  /* 0x0000000000007b1d */ /* 0x000fe20000010000 */
[----:B------:R-:W-:Y:S01]  /*7e60*/  @!P1 FMUL R117, R117, 16777216 ;  /* 0x4b80000075759820 */ /* 0x000fe20000400000 */
[----:B------:R-:W-:Y:S01]  /*7e70*/  @!P1 FMUL R113, R113, 16777216 ;  /* 0x4b80000071719820 */ /* 0x000fe20000400000 */
[----:B------:R-:W-:Y:S01]  /*7e80*/  @!P1 FMUL R109, R109, 16777216 ;  /* 0x4b8000006d6d9820 */ /* 0x000fe20000400000 */
[----:B------:R-:W-:Y:S01]  /*7e90*/  @!P1 FMUL R105, R105, 16777216 ;  /* 0x4b80000069699820 */ /* 0x000fe20000400000 */
[----:B------:R-:W-:Y:S01]  /*7ea0*/  @!P1 FMUL R101, R101, 16777216 ;  /* 0x4b80000065659820 */ /* 0x000fe20000400000 */
[----:B------:R-:W-:Y:S01]  /*7eb0*/  @!P1 FMUL R97, R97, 16777216 ;  /* 0x4b80000061619820 */ /* 0x000fe20000400000 */
[----:B------:R-:W-:Y:S01]  /*7ec0*/  @!P1 FMUL R93, R93, 16777216 ;  /* 0x4b8000005d5d9820 */ /* 0x000fe20000400000 */
[----:B------:R-:W-:Y:S01]  /*7ed0*/  @!P1 FMUL R89, R89, 16777216 ;  /* 0x4b80000059599820 */ /* 0x000fe20000400000 */
[----:B------:R-:W-:-:S02]  /*7ee0*/  IMAD R47, R80, 0x4, R41 ;  /* 0x00000004502f7824 */ /* 0x000fc400078e0229 */
[----:B------:R-:W-:Y:S01]  /*7ef0*/  FFMA.FTZ R7, R4, R7, -0.17900948226451873779 ;  /* 0xbe374e4304077423 */ /* 0x000fe20000010007 */
        /* <DEDUP_REMOVED lines=8> */
[----:B------:R-:W-:Y:S01]  /*7f80*/  F2FP.BF16.F32.PACK_AB R8, R94, R39 ;  /* 0x000000275e08723e */ /* 0x000fe200000010ff */
[----:B------:R-:W-:Y:S01]  /*7f90*/  FFMA.FTZ R7, R4, R7, 0.20512372255325317383 ;  /* 0x3e520bf404077423 */ /* 0x000fe20000010007 */
[C---:B------:R-:W-:Y:S01]  /*7fa0*/  LEA R39, R80.reuse, R47, 0x2 ;  /* 0x0000002f50277211 */ /* 0x040fe200078e10ff */
[----:B------:R-:W-:Y:S01]  /*7fb0*/  USHF.R.U32.HI UR8, URZ, 0x2, UR8 ;  /* 0x000000023f087899 */ /* 0x000fe20008011608 */
[----:B------:R-:W-:Y:S01]  /*7fc0*/  F2FP.BF16.F32.PACK_AB R9, R9, R98 ;  /* 0x000000620909723e */ /* 0x000fe200000010ff */
[----:B------:R0:W-:Y:S01]  /*7fd0*/  STS.128 [R50+UR6], R16 ;  /* 0x0000001032007988 */ /* 0x0001e20008000c06 */
[----:B------:R-:W-:Y:S01]  /*7fe0*/  LEA R48, R80, R39, 0x2 ;  /* 0x0000002750307211 */ /* 0x000fe200078e10ff */
[----:B------:R-:W-:Y:S01]  /*7ff0*/  FFMA.FTZ R7, R4, R7, -0.24046532809734344482 ;  /* 0xbe763c8b04077423 */ /* 0x000fe20000010007 */
[----:B------:R-:W-:-:S02]  /*8000*/  ISETP.GE.U32.AND P1, PT, R81, 0x7f800000, PT ;  /* 0x7f8000005100780c */ /* 0x000fc40003f26070 */
[----:B------:R-:W-:Y:S01]  /*8010*/  F2FP.BF16.F32.PACK_AB R12, R12, R89 ;  /* 0x000000590c0c723e */ /* 0x000fe200000010ff */
[----:B------:R-:W-:Y:S02]  /*8020*/  IMAD R49, R80, 0x4, R48 ;  /* 0x0000000450317824 */ /* 0x000fe400078e0230 */
[----:B------:R-:W-:Y:S01]  /*8030*/  FFMA.FTZ R7, R4, R7, 0.28857114911079406738 ;  /* 0x3e93bf9904077423 */ /* 0x000fe20000010007 */
[----:B------:R-:W-:Y:S02]  /*8040*/  F2FP.BF16.F32.PACK_AB R13, R13, R30 ;  /* 0x0000001e0d0d723e */ /* 0x000fe400000010ff */
[----:B------:R-:W-:Y:S01]  /*8050*/  F2FP.BF16.F32.PACK_AB R14, R14, R105 ;  /* 0x000000690e0e723e */ /* 0x000fe200000010ff */
[----:B------:R-:W-:Y:S01]  /*8060*/  FFMA.FTZ R7, R4, R7, -0.36067417263984680176 ;  /* 0xbeb8aa4904077423 */ /* 0x000fe20000010007 */
[----:B------:R-:W-:Y:S02]  /*8070*/  LEA R51, R80, R49, 0x2 ;  /* 0x0000003150337211 */ /* 0x000fe400078e10ff */
[----:B------:R-:W-:Y:S01]  /*8080*/  F2FP.BF16.F32.PACK_AB R15, R15, R24 ;  /* 0x000000180f0f723e */ /* 0x000fe200000010ff */
[----:B------:R-:W-:Y:S01]  /*8090*/  FFMA.FTZ R7, R4, R7, 0.48089820146560668945 ;  /* 0x3ef6384a04077423 */ /* 0x000fe20000010007 */
[----:B0-----:R-:W-:Y:S01]  /*80a0*/  FADD R16, R10, -1 ;  /* 0xbf8000000a107421 */ /* 0x001fe20000000000 */
[----:B------:R-:W-:Y:S01]  /*80b0*/  F2FP.BF16.F32.PACK_AB R10, R110, R27 ;  /* 0x0000001b6e0a723e */ /* 0x000fe200000010ff */
[----:B------:R-:W-:-:S02]  /*80c0*/  IMAD R53, R80, 0x4, R51 ;  /* 0x0000000450357824 */ /* 0x000fc400078e0233 */
[----:B------:R-:W-:Y:S01]  /*80d0*/  FFMA.FTZ R7, R4, R7, -0.72134751081466674805 ;  /* 0xbf38aa3b04077423 */ /* 0x000fe20000010007 */
[----:B------:R-:W-:Y:S01]  /*80e0*/  FFMA.FTZ R11, R16, R11, -0.16845393180847167969 ;  /* 0xbe2c7f30100b7423 */ /* 0x000fe2000001000b */
[----:B------:R-:W-:Y:S01]  /*80f0*/  F2FP.BF16.F32.PACK_AB R76, R32, R37 ;  /* 0x00000025204c723e */ /* 0x000fe200000010ff */
[----:B------:R-:W-:Y:S02]  /*8100*/  IMAD R55, R80, 0x4, R53 ;  /* 0x0000000450377824 */ /* 0x000fe400078e0235 */
[----:B------:R-:W-:Y:S01]  /*8110*/  FMUL R7, R4, R7 ;  /* 0x0000000704077220 */ /* 0x000fe20000400000 */
[----:B------:R-:W-:Y:S01]  /*8120*/  FFMA.FTZ R17, R16, R11, 0.1716887056827545166 ;  /* 0x3e2fcf2a10117423 */ /* 0x000fe2000001000b */
[----:B------:R-:W-:Y:S01]  /*8130*/  F2FP.BF16.F32.PACK_AB R11, R118, R23 ;  /* 0x00000017760b723e */ /* 0x000fe200000010ff */
[----:B------:R-:W-:Y:S01]  /*8140*/  STS.128 [R50+UR6+0x400], R12 ;  /* 0x0004000c32007988 */ /* 0x000fe20008000c06 */
[----:B------:R-:W-:Y:S01]  /*8150*/  LEA R57, R80, R55, 0x2 ;  /* 0x0000003750397211 */ /* 0x000fe200078e10ff */
[----:B------:R-:W-:Y:S01]  /*8160*/  FFMA.FTZ R17, R16, R17, -0.17900948226451873779 ;  /* 0xbe374e4310117423 */ /* 0x000fe20000010011 */
[----:B------:R-:W-:Y:S01]  /*8170*/  FMUL R7, R4, R7 ;  /* 0x0000000704077220 */ /* 0x000fe20000400000 */
[----:B------:R0:W-:Y:S01]  /*8180*/  STS.128 [R50+UR6+0x80], R8 ;  /* 0x0000800832007988 */ /* 0x0001e20008000c06 */
[----:B------:R-:W-:Y:S01]  /*8190*/  F2FP.BF16.F32.PACK_AB R77, R28, R31 ;  /* 0x0000001f1c4d723e */ /* 0x000fe200000010ff */
[----:B------:R-:W-:Y:S01]  /*81a0*/  FFMA.FTZ R17, R16, R17, 0.20512372255325317383 ;  /* 0x3e520bf410117423 */ /* 0x000fe20000010011 */
[----:B------:R-:W-:Y:S01]  /*81b0*/  F2FP.BF16.F32.PACK_AB R78, R25, R26 ;  /* 0x0000001a194e723e */ /* 0x000fe200000010ff */
[----:B------:R-:W-:Y:S01]  /*81c0*/  IMAD R59, R80, 0x4, R57 ;  /* 0x00000004503b7824 */ /* 0x000fe200078e0239 */
[----:B------:R-:W-:Y:S01]  /*81d0*/  F2FP.BF16.F32.PACK_AB R79, R21, R22 ;  /* 0x00000016154f723e */ /* 0x000fe200000010ff */
[----:B------:R-:W-:Y:S01]  /*81e0*/  FFMA.FTZ R17, R16, R17, -0.24046532809734344482 ;  /* 0xbe763c8b10117423 */ /* 0x000fe20000010011 */
[----:B------:R-:W-:Y:S01]  /*81f0*/  ISETP.GE.U32.AND P3, PT, R83, 0x7f800000, PT ;  /* 0x7f8000005300780c */ /* 0x000fe20003f66070 */
[----:B------:R-:W-:Y:S01]  /*8200*/  FFMA.FTZ R7, R4, 1.4426950216293334961, R7 ;  /* 0x3fb8aa3b04077823 */ /* 0x000fe20000010007 */
[----:B------:R-:W-:Y:S01]  /*8210*/  LOP3.LUT R121, R122, 0x3f, RZ, 0xc0, !PT ;  /* 0x0000003f7a797812 */ /* 0x000fe200078ec0ff */
[----:B------:R-:W-:Y:S01]  /*8220*/  FFMA.FTZ R17, R16, R17, 0.28857114911079406738 ;  /* 0x3e93bf9910117423 */ /* 0x000fe20000010011 */
[----:B------:R-:W-:Y:S01]  /*8230*/  @P1 MOV R4, 0x7f800000 ;  /* 0x7f80000000041802 */ /* 0x000fe20000000f00 */
[----:B------:R2:W-:Y:S01]  /*8240*/  STS.128 [R50+UR6+0x480], R76 ;  /* 0x0004804c32007988 */ /* 0x0005e20008000c06 */
[----:B------:R-:W-:-:S02]  /*8250*/  IMAD R61, R80, 0x4, R59 ;  /* 0x00000004503d7824 */ /* 0x000fc400078e023b */
[----:B------:R-:W-:Y:S01]  /*8260*/  FFMA.FTZ R17, R16, R17, -0.36067417263984680176 ;  /* 0xbeb8aa4910117423 */ /* 0x000fe20000010011 */
[----:B---3--:R-:W-:Y:S01]  /*8270*/  IMAD R120, R120, 0x40, R121 ;  /* 0x0000004078787824 */ /* 0x008fe200078e0279 */
[----:B0-----:R-:W2:Y:S01]  /*8280*/  LDC.64 R10, c[0x0][0x228] ;  /* 0x00008a00ff0a7b82 */ /* 0x001ea20000000a00 */
[----:B------:R-:W-:Y:S01]  /*8290*/  ULDC.64 UR6, c[0x0][0x270] ;  /* 0x00009c0000067ab9 */ /* 0x000fe20000000a00 */
[----:B------:R-:W-:Y:S01]  /*82a0*/  FFMA.FTZ R17, R16, R17, 0.48089820146560668945 ;  /* 0x3ef6384a10117423 */ /* 0x000fe20000010011 */
[----:B------:R-:W-:Y:S01]  /*82b0*/  FADD R0, R0, R7 ;  /* 0x0000000700007221 */ /* 0x000fe20000000000 */
[----:B------:R-:W-:Y:S01]  /*82c0*/  @P1 FFMA.FTZ R0, R81, R4, +INF ;  /* 0x7f80000051001423 */ /* 0x000fe20000010004 */
[----:B-1----:R-:W-:Y:S01]  /*82d0*/  UIMAD UR6, UR10, UR6, URZ ;  /* 0x000000060a0672a4 */ /* 0x002fe2000f8e023f */
[----:B------:R-:W-:Y:S01]  /*82e0*/  FFMA.FTZ R17, R16, R17, -0.72134751081466674805 ;  /* 0xbf38aa3b10117423 */ /* 0x000fe20000010011 */
[----:B------:R-:W-:Y:S01]  /*82f0*/  IMAD R4, R120, UR7, RZ ;  /* 0x0000000778047c24 */ /* 0x000fe2000f8e02ff */
[----:B------:R-:W-:Y:S01]  /*8300*/  LEA R63, R80, R61, 0x2 ;  /* 0x0000003d503f7211 */ /* 0x000fe200078e10ff */
[----:B------:R-:W-:Y:S01]  /*8310*/  USHF.L.U32 UR9, UR6, 0x1, URZ ;  /* 0x0000000106097899 */ /* 0x000fe2000800063f */
[----:B------:R-:W-:Y:S01]  /*8320*/  FMUL R17, R16, R17 ;  /* 0x0000001110117220 */ /* 0x000fe20000400000 */
[----:B------:R-:W-:Y:S01]  /*8330*/  @P3 IMAD.MOV.U32 R8, RZ, RZ, 0x7f800000 ;  /* 0x7f800000ff083424 */ /* 0x000fe200078e00ff */
[----:B------:R-:W-:Y:S01]  /*8340*/  SHF.L.U32 R9, R4, 0x1, RZ ;  /* 0x0000000104097819 */ /* 0x000fe200000006ff */
[----:B------:R-:W-:-:S02]  /*8350*/  IMAD R65, R80, 0x4, R63 ;  /* 0x0000000450417824 */ /* 0x000fc400078e023f */
[----:B------:R-:W-:Y:S01]  /*8360*/  FMUL R17, R16, R17 ;  /* 0x0000001110117220 */ /* 0x000fe20000400000 */
[----:B------:R-:W-:Y:S01]  /*8370*/  UIMAD.WIDE UR6, UR6, 0x2, URZ ;  /* 0x00000002060678a5 */ /* 0x000fe2000f8e023f */
[----:B------:R-:W-:Y:S01]  /*8380*/  IMAD.HI R4, R4, 0x2, RZ ;  /* 0x0000000204047827 */ /* 0x000fe200078e02ff */
[----:B------:R-:W-:Y:S03]  /*8390*/  BAR.SYNC.DEFER_BLOCKING 0x0 ;  /* 0x0000000000007b1d */ /* 0x000fe60000010000 */
[----:B------:R-:W-:Y:S01]  /*83a0*/  FFMA.FTZ R17, R16, 1.4426950216293334961, R17 ;  /* 0x3fb8aa3b10117823 */ /* 0x000fe20000010011 */
[----:B------:R-:W-:Y:S01]  /*83b0*/  FSETP.NEU.AND P2, PT, R81, RZ, PT ;  /* 0x000000ff5100720b */ /* 0x000fe20003f4d000 */
[----:B------:R-:W-:Y:S01]  /*83c0*/  IMAD R67, R80, 0x4, R65 ;  /* 0x0000000450437824 */ /* 0x000fe200078e0241 */
[----:B------:R-:W-:Y:S01]  /*83d0*/  LOP3.LUT R81, R5, UR8, RZ, 0x3c, !PT ;  /* 0x0000000805517c12 */ /* 0x000fe2000f8e3cff */
[----:B------:R-:W-:Y:S01]  /*83e0*/  FADD R7, R20, R17 ;  /* 0x0000001114077221 */ /* 0x000fe20000000000 */
[----:B------:R-:W-:Y:S01]  /*83f0*/  @P3 FFMA.FTZ R7, R83, R8, +INF ;  /* 0x7f80000053073423 */ /* 0x000fe20000010008 */
[----:B--2---:R-:W-:Y:S01]  /*8400*/  IADD3 R76, P3, P4, R9, UR9, R10 ;  /* 0x00000009094c7c10 */ /* 0x004fe2000fc7e00a */
[----:B------:R-:W-:Y:S01]  /*8410*/  ULDC UR6, c[0x0][0x27c] ;  /* 0x00009f0000067ab9 */ /* 0x000fe20000000800 */
[----:B------:R-:W-:Y:S01]  /*8420*/  LEA R69, R80, R67, 0x2 ;  /* 0x0000004350457211 */ /* 0x000fe200078e10ff */
[----:B------:R-:W-:Y:S01]  /*8430*/  UIMAD UR6, UR10, UR6, URZ ;  /* 0x000000060a0672a4 */ /* 0x000fe2000f8e023f */
[----:B------:R-:W-:-:S02]  /*8440*/  IADD3.X R82, R4, UR7, R11, P3, P4 ;  /* 0x0000000704527c10 */ /* 0x000fc40009fe840b */
[-C--:B------:R-:W-:Y:S01]  /*8450*/  LEA R4, P5, R36, R76.reuse, 0x1 ;  /* 0x0000004c24047211 */ /* 0x080fe200078a08ff */
[----:B------:R-:W-:Y:S01]  /*8460*/  IMAD R71, R80, 0x4, R69 ;  /* 0x0000000450477824 */ /* 0x000fe200078e0245 */
[-C--:B------:R-:W-:Y:S01]  /*8470*/  LEA R16, P6, R38, R76.reuse, 0x1 ;  /* 0x0000004c26107211 */ /* 0x080fe200078c08ff */
[----:B------:R-:W-:Y:S01]  /*8480*/  USHF.L.U32 UR8, UR6, 0x2, URZ ;  /* 0x0000000206087899 */ /* 0x000fe2000800063f */
[-C--:B------:R-:W-:Y:S01]  /*8490*/  LEA R18, P3, R40, R76.reuse, 0x1 ;  /* 0x0000004c28127211 */ /* 0x080fe200078608ff */
[----:B------:R-:W-:Y:S01]  /*84a0*/  IMAD R73, R80, 0x4, R71 ;  /* 0x0000000450497824 */ /* 0x000fe200078e0247 */
[----:B------:R-:W-:Y:S01]  /*84b0*/  LEA R20, P4, R42, R76, 0x1 ;  /* 0x0000004c2a147211 */ /* 0x000fe200078808ff */
[----:B------:R-:W-:Y:S01]  /*84c0*/  UIMAD.WIDE UR6, UR6, 0x4, URZ ;  /* 0x00000004060678a5 */ /* 0x000fe2000f8e023f */
[----:B------:R-:W-:Y:S01]  /*84d0*/  LEA.HI.X.SX32 R5, R36, R82, 0x1, P5 ;  /* 0x0000005224057211 */ /* 0x000fe200028f0eff */
[----:B------:R-:W-:Y:S01]  /*84e0*/  IMAD R75, R80, 0x4, R73 ;  /* 0x00000004504b7824 */ /* 0x000fe200078e0249 */
[----:B------:R-:W-:Y:S01]  /*84f0*/  LEA R22, P5, R43, R76, 0x1 ;  /* 0x0000004c2b167211 */ /* 0x000fe200078a08ff */
[----:B------:R-:W0:Y:S01]  /*8500*/  LDS.128 R8, [R81+UR4] ;  /* 0x0000000451087984 */ /* 0x000e220008000c00 */
[----:B------:R-:W-:-:S02]  /*8510*/  LEA.HI.X.SX32 R17, R38, R82, 0x1, P6 ;  /* 0x0000005226117211 */ /* 0x000fc400030f0eff */
[----:B------:R-:W-:Y:S02]  /*8520*/  LEA R24, P6, R44, R76, 0x1 ;  /* 0x0000004c2c187211 */ /* 0x000fe400078c08ff */
[----:B------:R-:W-:Y:S02]  /*8530*/  LEA.HI.X.SX32 R19, R40, R82, 0x1, P3 ;  /* 0x0000005228137211 */ /* 0x000fe400018f0eff */
[----:B------:R-:W-:Y:S02]  /*8540*/  LEA R26, P3, R45, R76, 0x1 ;  /* 0x0000004c2d1a7211 */ /* 0x000fe400078608ff */
[----:B------:R-:W-:Y:S02]  /*8550*/  LEA.HI.X.SX32 R21, R42, R82, 0x1, P4 ;  /* 0x000000522a157211 */ /* 0x000fe400020f0eff */
[----:B------:R-:W-:Y:S02]  /*8560*/  LEA R28, P4, R46, R76, 0x1 ;  /* 0x0000004c2e1c7211 */ /* 0x000fe400078808ff */
        /* <DEDUP_REMOVED lines=8> */
[-C--:B------:R-:W-:Y:S02]  /*85f0*/  LEA.HI.X.SX32 R31, R33, R82.reuse, 0x1, P5 ;  /* 0x00000052211f7211 */ /* 0x080fe400028f0eff */
[-C--:B------:R-:W-:Y:S02]  /*8600*/  LEA.HI.X.SX32 R33, R35, R82.reuse, 0x1, P6 ;  /* 0x0000005223217211 */ /* 0x080fe400030f0eff */
[----:B------:R-:W-:Y:S02]  /*8610*/  LEA.HI.X.SX32 R35, R41, R82, 0x1, P3 ;  /* 0x0000005229237211 */ /* 0x000fe400018f0eff */
[-C--:B------:R-:W-:Y:S02]  /*8620*/  LEA R38, P5, R39, R76.reuse, 0x1 ;  /* 0x0000004c27267211 */ /* 0x080fe400078a08ff */
[----:B------:R-:W-:-:S02]  /*8630*/  LEA R40, P6, R48, R76, 0x1 ;  /* 0x0000004c30287211 */ /* 0x000fc400078c08ff */
[----:B------:R-:W-:Y:S01]  /*8640*/  LEA R42, P3, R49, R76, 0x1 ;  /* 0x0000004c312a7211 */ /* 0x000fe200078608ff */
[----:B0-----:R-:W-:Y:S01]  /*8650*/  STG.E.U16 desc[UR60][R4.64], R8 ;  /* 0x0000000804007986 */ /* 0x001fe2000c10153c */
[----:B------:R-:W-:Y:S02]  /*8660*/  LEA.HI.X.SX32 R37, R47, R82, 0x1, P4 ;  /* 0x000000522f257211 */ /* 0x000fe400020f0eff */
[----:B------:R-:W-:Y:S02]  /*8670*/  LEA R44, P4, R51, R76, 0x1 ;  /* 0x0000004c332c7211 */ /* 0x000fe400078808ff */
[----:B------:R-:W-:Y:S02]  /*8680*/  LEA R77, R80, R75, 0x2 ;  /* 0x0000004b504d7211 */ /* 0x000fe400078e10ff */
[-C--:B------:R-:W-:Y:S02]  /*8690*/  LEA.HI.X.SX32 R39, R39, R82.reuse, 0x1, P5 ;  /* 0x0000005227277211 */ /* 0x080fe400028f0eff */
[-C--:B------:R-:W-:Y:S01]  /*86a0*/  LEA.HI.X.SX32 R41, R48, R82.reuse, 0x1, P6 ;  /* 0x0000005230297211 */ /* 0x080fe200030f0eff */
[----:B------:R-:W-:Y:S01]  /*86b0*/  IMAD R78, R80, 0x4, R77 ;  /* 0x00000004504e7824 */ /* 0x000fe200078e024d */
[----:B------:R-:W-:-:S02]  /*86c0*/  LEA.HI.X.SX32 R43, R49, R82, 0x1, P3 ;  /* 0x00000052312b7211 */ /* 0x000fc400018f0eff */
[-C--:B------:R-:W-:Y:S01]  /*86d0*/  LEA R46, P5, R53, R76.reuse, 0x1 ;  /* 0x0000004c352e7211 */ /* 0x080fe200078a08ff */
[C---:B------:R-:W-:Y:S01]  /*86e0*/  IMAD R79, R80.reuse, 0x4, R78 ;  /* 0x00000004504f7824 */ /* 0x040fe200078e024e */
[-C--:B------:R-:W-:Y:S02]  /*86f0*/  LEA R48, P6, R55, R76.reuse, 0x1 ;  /* 0x0000004c37307211 */ /* 0x080fe400078c08ff */
[----:B------:R-:W-:Y:S01]  /*8700*/  LEA R50, P3, R57, R76, 0x1 ;  /* 0x0000004c39327211 */ /* 0x000fe200078608ff */
[----:B------:R-:W-:Y:S01]  /*8710*/  IMAD R80, R80, 0x4, R79 ;  /* 0x0000000450507824 */ /* 0x000fe200078e024f */
[----:B------:R-:W-:Y:S02]  /*8720*/  LEA.HI.X.SX32 R45, R51, R82, 0x1, P4 ;  /* 0x00000052332d7211 */ /* 0x000fe400020f0eff */
[----:B------:R-:W-:Y:S02]  /*8730*/  LOP3.LUT R84, R81, 0x40, RZ, 0x3c, !PT ;  /* 0x0000004051547812 */ /* 0x000fe400078e3cff */
[----:B------:R-:W-:-:S02]  /*8740*/  LEA R52, P4, R59, R76, 0x1 ;  /* 0x0000004c3b347211 */ /* 0x000fc400078808ff */
[-C--:B------:R-:W-:Y:S01]  /*8750*/  LEA.HI.X.SX32 R47, R53, R82.reuse, 0x1, P5 ;  /* 0x00000052352f7211 */ /* 0x080fe200028f0eff */
[----:B------:R-:W0:Y:S01]  /*8760*/  LDS.128 R12, [R84+UR4] ;  /* 0x00000004540c7984 */ /* 0x000e220008000c00 */
[-C--:B------:R-:W-:Y:S02]  /*8770*/  LEA.HI.X.SX32 R49, R55, R82.reuse, 0x1, P6 ;  /* 0x0000005237317211 */ /* 0x080fe400030f0eff */
[----:B------:R-:W-:Y:S01]  /*8780*/  LEA.HI.X.SX32 R51, R57, R82, 0x1, P3 ;  /* 0x0000005239337211 */ /* 0x000fe200018f0eff */
[----:B------:R-:W1:Y:S01]  /*8790*/  LDS.128 R84, [R84+UR4+0x800] ;  /* 0x0008000454547984 */ /* 0x000e620008000c00 */
[-C--:B------:R-:W-:Y:S02]  /*87a0*/  LEA R54, P5, R61, R76.reuse, 0x1 ;  /* 0x0000004c3d367211 */ /* 0x080fe400078a08ff */
[-C--:B------:R-:W-:Y:S02]  /*87b0*/  LEA R56, P6, R63, R76.reuse, 0x1 ;  /* 0x0000004c3f387211 */ /* 0x080fe400078c08ff */
[----:B------:R-:W-:-:S02]  /*87c0*/  LEA R58, P3, R65, R76, 0x1 ;  /* 0x0000004c413a7211 */ /* 0x000fc400078608ff */
[----:B------:R-:W-:Y:S02]  /*87d0*/  LEA.HI.X.SX32 R53, R59, R82, 0x1, P4 ;  /* 0x000000523b357211 */ /* 0x000fe400020f0eff */
[----:B------:R-:W-:Y:S02]  /*87e0*/  LEA R60, P4, R67, R76, 0x1 ;  /* 0x0000004c433c7211 */ /* 0x000fe400078808ff */
[-C--:B------:R-:W-:Y:S02]  /*87f0*/  LEA.HI.X.SX32 R55, R61, R82.reuse, 0x1, P5 ;  /* 0x000000523d377211 */ /* 0x080fe400028f0eff */
[-C--:B------:R-:W-:Y:S02]  /*8800*/  LEA.HI.X.SX32 R57, R63, R82.reuse, 0x1, P6 ;  /* 0x000000523f397211 */ /* 0x080fe400030f0eff */
[----:B------:R-:W-:Y:S02]  /*8810*/  LEA.HI.X.SX32 R59, R65, R82, 0x1, P3 ;  /* 0x00000052413b7211 */ /* 0x000fe400018f0eff */
[----:B------:R-:W-:-:S02]  /*8820*/  LEA R62, P5, R69, R76, 0x1 ;  /* 0x0000004c453e7211 */ /* 0x000fc400078a08ff */
[-C--:B------:R-:W-:Y:S02]  /*8830*/  LEA R64, P6, R71, R76.reuse, 0x1 ;  /* 0x0000004c47407211 */ /* 0x080fe400078c08ff */
[----:B------:R-:W-:Y:S02]  /*8840*/  LEA R66, P3, R73, R76, 0x1 ;  /* 0x0000004c49427211 */ /* 0x000fe400078608ff */
[----:B------:R-:W-:Y:S02]  /*8850*/  LEA.HI.X.SX32 R61, R67, R82, 0x1, P4 ;  /* 0x00000052433d7211 */ /* 0x000fe400020f0eff */
[----:B------:R-:W-:Y:S02]  /*8860*/  LEA R68, P4, R75, R76, 0x1 ;  /* 0x0000004c4b447211 */ /* 0x000fe400078808ff */
[-C--:B------:R-:W-:Y:S02]  /*8870*/  LEA.HI.X.SX32 R63, R69, R82.reuse, 0x1, P5 ;  /* 0x00000052453f7211 */ /* 0x080fe400028f0eff */
[----:B------:R-:W-:-:S02]  /*8880*/  LEA.HI.X.SX32 R65, R71, R82, 0x1, P6 ;  /* 0x0000005247417211 */ /* 0x000fc400030f0eff */
[----:B------:R-:W-:Y:S02]  /*8890*/  LEA.HI.X.SX32 R67, R73, R82, 0x1, P3 ;  /* 0x0000005249437211 */ /* 0x000fe400018f0eff */
[-C--:B------:R-:W-:Y:S02]  /*88a0*/  LEA R70, P5, R77, R76.reuse, 0x1 ;  /* 0x0000004c4d467211 */ /* 0x080fe400078a08ff */
[-C--:B------:R-:W-:Y:S01]  /*88b0*/  LEA R72, P6, R78, R76.reuse, 0x1 ;  /* 0x0000004c4e487211 */ /* 0x080fe200078c08ff */
[----:B0-----:R0:W-:Y:S01]  /*88c0*/  STG.E.U16 desc[UR60][R16.64], R12 ;  /* 0x0000000c10007986 */ /* 0x0011e2000c10153c */
[----:B------:R-:W-:Y:S02]  /*88d0*/  LEA R74, P3, R79, R76, 0x1 ;  /* 0x0000004c4f4a7211 */ /* 0x000fe400078608ff */
[----:B------:R-:W-:Y:S02]  /*88e0*/  LEA.HI.X.SX32 R69, R75, R82, 0x1, P4 ;  /* 0x000000524b457211 */ /* 0x000fe400020f0eff */
[----:B------:R-:W-:-:S02]  /*88f0*/  LEA R76, P4, R80, R76, 0x1 ;  /* 0x0000004c504c7211 */ /* 0x000fc400078808ff */
[-C--:B------:R-:W-:Y:S02]  /*8900*/  LEA.HI.X.SX32 R71, R77, R82.reuse, 0x1, P5 ;  /* 0x000000524d477211 */ /* 0x080fe400028f0eff */
[----:B------:R-:W-:Y:S02]  /*8910*/  FSETP.NEU.AND P1, PT, R83, RZ, PT ;  /* 0x000000ff5300720b */ /* 0x000fe40003f2d000 */
[-C--:B------:R-:W-:Y:S02]  /*8920*/  LEA.HI.X.SX32 R73, R78, R82.reuse, 0x1, P6 ;  /* 0x000000524e497211 */ /* 0x080fe400030f0eff */
[-C--:B------:R-:W-:Y:S02]  /*8930*/  LEA.HI.X.SX32 R75, R79, R82.reuse, 0x1, P3 ;  /* 0x000000524f4b7211 */ /* 0x080fe400018f0eff */
[----:B------:R-:W-:Y:S02]  /*8940*/  LEA.HI.X.SX32 R77, R80, R82, 0x1, P4 ;  /* 0x00000052504d7211 */ /* 0x000fe400020f0eff */
[----:B------:R-:W2:Y:S01]  /*8950*/  LDS.128 R80, [R81+UR4+0x800] ;  /* 0x0008000451507984 */ /* 0x000ea20008000c00 */
[----:B------:R-:W-:-:S02]  /*8960*/  PRMT R5, R8, 0x7632, R5 ;  /* 0x0000763208057816 */ /* 0x000fc40000000005 */
[----:B------:R-:W-:Y:S02]  /*8970*/  PRMT R78, R12, 0x7632, R78 ;  /* 0x000076320c4e7816 */ /* 0x000fe4000000004e */
[----:B0-----:R-:W-:Y:S01]  /*8980*/  PRMT R17, R9, 0x7632, R17 ;  /* 0x0000763209117816 */ /* 0x001fe20000000011 */
[----:B------:R0:W-:Y:S01]  /*8990*/  STG.E.U16 desc[UR60][R18.64], R5 ;  /* 0x0000000512007986 */ /* 0x0001e2000c10153c */
[----:B------:R-:W-:Y:S02]  /*89a0*/  PRMT R4, R10, 0x7632, R4 ;  /* 0x000076320a047816 */ /* 0x000fe40000000004 */
[----:B------:R-:W-:Y:S01]  /*89b0*/  PRMT R8, R14, 0x7632, R8 ;  /* 0x000076320e087816 */ /* 0x000fe20000000008 */
[----:B------:R3:W-:Y:S04]  /*89c0*/  STG.E.U16 desc[UR60][R20.64], R78 ;  /* 0x0000004e14007986 */ /* 0x0007e8000c10153c */
[----:B------:R4:W-:Y:S01]  /*89d0*/  STG.E.U16 desc[UR60][R22.64], R9 ;  /* 0x0000000916007986 */ /* 0x0009e2000c10153c */
[----:B0-----:R-:W-:-:S03]  /*89e0*/  PRMT R19, R13, 0x7632, R19 ;  /* 0x000076320d137816 */ /* 0x001fc60000000013 */
[----:B------:R-:W-:Y:S01]  /*89f0*/  STG.E.U16 desc[UR60][R24.64], R13 ;  /* 0x0000000d18007986 */ /* 0x000fe2000c10153c */
[----:B------:R-:W-:Y:S02]  /*8a00*/  FSEL R5, R0, -INF , P2 ;  /* 0xff80000000057808 */ /* 0x000fe40001000000 */
[----:B---3--:R-:W-:Y:S01]  /*8a10*/  PRMT R21, R11, 0x7632, R21 ;  /* 0x000076320b157816 */ /* 0x008fe20000000015 */
[----:B------:R1:W-:Y:S01]  /*8a20*/  STG.E.U16 desc[UR60][R26.64], R17 ;  /* 0x000000111a007986 */ /* 0x0003e2000c10153c */
[----:B------:R-:W-:Y:S01]  /*8a30*/  FSEL R0, R7, -INF , P1 ;  /* 0xff80000007007808 */ /* 0x000fe20000800000 */
[----:B------:R-:W-:Y:S01]  /*8a40*/  FFMA R6, R5, 0.69314718246459960938, R6 ;  /* 0x3f31721805067823 */ /* 0x000fe20000000006 */
[----:B----4-:R-:W-:Y:S01]  /*8a50*/  PRMT R22, R15, 0x7632, R22 ;  /* 0x000076320f167816 */ /* 0x010fe20000000016 */
[----:B------:R0:W-:Y:S01]  /*8a60*/  STG.E.U16 desc[UR60][R28.64], R19 ;  /* 0x000000131c007986 */ /* 0x0001e2000c10153c */
[----:B------:R-:W-:Y:S02]  /*8a70*/  IMAD.SHL.U32 R5, R120, 0x4, RZ ;  /* 0x0000000478057824 */ /* 0x000fe400078e00ff */
[----:B------:R-:W-:Y:S01]  /*8a80*/  FFMA R7, R0, 0.69314718246459960938, R3 ;  /* 0x3f31721800077823 */ /* 0x000fe20000000003 */
[----:B------:R-:W-:Y:S01]  /*8a90*/  IMAD.HI R0, R120, 0x4, RZ ;  /* 0x0000000478007827 */ /* 0x000fe200078e02ff */
[----:B------:R3:W-:Y:S04]  /*8aa0*/  STG.E.U16 desc[UR60][R30.64], R10 ;  /* 0x0000000a1e007986 */ /* 0x0007e8000c10153c */
[----:B------:R4:W-:Y:S01]  /*8ab0*/  STG.E.U16 desc[UR60][R32.64], R14 ;  /* 0x0000000e20007986 */ /* 0x0009e2000c10153c */
[----:B-1----:R-:W-:-:S03]  /*8ac0*/  PRMT R26, R84, 0x7632, R26 ;  /* 0x00007632541a7816 */ /* 0x002fc6000000001a */
[----:B------:R1:W-:Y:S01]  /*8ad0*/  STG.E.U16 desc[UR60][R34.64], R4 ;  /* 0x0000000422007986 */ /* 0x0003e2000c10153c */
[----:B--2---:R-:W-:Y:S02]  /*8ae0*/  PRMT R25, R80, 0x7632, R25 ;  /* 0x0000763250197816 */ /* 0x004fe40000000019 */
[----:B0-----:R-:W-:Y:S01]  /*8af0*/  PRMT R29, R81, 0x7632, R29 ;  /* 0x00007632511d7816 */ /* 0x001fe2000000001d */
[----:B------:R0:W-:Y:S01]  /*8b00*/  STG.E.U16 desc[UR60][R36.64], R8 ;  /* 0x0000000824007986 */ /* 0x0001e2000c10153c */
[----:B---3--:R-:W-:-:S03]  /*8b10*/  PRMT R30, R85, 0x7632, R30 ;  /* 0x00007632551e7816 */ /* 0x008fc6000000001e */
[----:B------:R2:W-:Y:S01]  /*8b20*/  STG.E.U16 desc[UR60][R38.64], R11 ;  /* 0x0000000b26007986 */ /* 0x0005e2000c10153c */
[----:B----4-:R-:W-:-:S03]  /*8b30*/  PRMT R33, R82, 0x7632, R33 ;  /* 0x0000763252217816 */ /* 0x010fc60000000021 */
[----:B------:R3:W-:Y:S01]  /*8b40*/  STG.E.U16 desc[UR60][R40.64], R15 ;  /* 0x0000000f28007986 */ /* 0x0007e2000c10153c */
[----:B-1----:R-:W-:Y:S02]  /*8b50*/  PRMT R34, R86, 0x7632, R34 ;  /* 0x0000763256227816 */ /* 0x002fe40000000022 */
[----:B------:R-:W-:Y:S01]  /*8b60*/  SHF.L.U32 R4, R122, 0x1, RZ ;  /* 0x000000017a047819 */ /* 0x000fe200000006ff */
[----:B------:R3:W-:Y:S01]  /*8b70*/  STG.E.U16 desc[UR60][R42.64], R21 ;  /* 0x000000152a007986 */ /* 0x0007e2000c10153c */
[----:B0-----:R-:W-:Y:S01]  /*8b80*/  PRMT R37, R83, 0x7632, R37 ;  /* 0x0000763253257816 */ /* 0x001fe20000000025 */
[----:B------:R-:W0:Y:S01]  /*8b90*/  LDC.64 R8, c[0x0][0x230] ;  /* 0x00008c00ff087b82 */ /* 0x000e220000000a00 */
[----:B------:R-:W-:Y:S01]  /*8ba0*/  LOP3.LUT R3, R4, 0xf8, RZ, 0xc0, !PT ;  /* 0x000000f804037812 */ /* 0x000fe200078ec0ff */
[----:B------:R3:W-:Y:S01]  /*8bb0*/  STG.E.U16 desc[UR60][R44.64], R22 ;  /* 0x000000162c007986 */ /* 0x0007e2000c10153c */
[----:B--2---:R-:W-:-:S03]  /*8bc0*/  PRMT R38, R87, 0x7632, R38 ;  /* 0x0000763257267816 */ /* 0x004fc60000000026 */
[----:B------:R3:W-:Y:S04]  /*8bd0*/  STG.E.U16 desc[UR60][R46.64], R80 ;  /* 0x000000502e007986 */ /* 0x0007e8000c10153c */
[----:B------:R3:W-:Y:S04]  /*8be0*/  STG.E.U16 desc[UR60][R48.64], R84 ;  /* 0x0000005430007986 */ /* 0x0007e8000c10153c */
[----:B------:R3:W-:Y:S04]  /*8bf0*/  STG.E.U16 desc[UR60][R50.64], R25 ;  /* 0x0000001932007986 */ /* 0x0007e8000c10153c */
[----:B------:R3:W-:Y:S04]  /*8c00*/  STG.E.U16 desc[UR60][R52.64], R26 ;  /* 0x0000001a34007986 */ /* 0x0007e8000c10153c */
[----:B------:R3:W-:Y:S01]  /*8c10*/  STG.E.U16 desc[UR60][R54.64], R81 ;  /* 0x0000005136007986 */ /* 0x0007e2000c10153c */
[----:B0-----:R-:W-:-:S03]  /*8c20*/  IADD3 R4, P1, P2, R5, UR8, R8 ;  /* 0x0000000805047c10 */ /* 0x001fc6000fa3e008 */
[----:B------:R3:W-:Y:S01]  /*8c30*/  STG.E.U16 desc[UR60][R56.64], R85 ;  /* 0x0000005538007986 */ /* 0x0007e2000c10153c */
[----:B------:R-:W-:-:S03]  /*8c40*/  IADD3.X R5, R0, UR7, R9, P1, P2 ;  /* 0x0000000700057c10 */ /* 0x000fc60008fe4409 */
[----:B------:R3:W-:Y:S04]  /*8c50*/  STG.E.U16 desc[UR60][R58.64], R29 ;  /* 0x0000001d3a007986 */ /* 0x0007e8000c10153c */
        /* <DEDUP_REMOVED lines=8> */
[----:B------:R3:W-:Y:S01]  /*8ce0*/  STG.E.U16 desc[UR60][R76.64], R38 ;  /* 0x000000264c007986 */ /* 0x0007e2000c10153c */
[----:B------:R-:W-:Y:S06]  /*8cf0*/  BAR.SYNC.DEFER_BLOCKING 0x0 ;  /* 0x0000000000007b1d */ /* 0x000fec0000010000 */
[----:B------:R3:W-:Y:S02]  /*8d00*/  STS.64 [R3+UR4], R6 ;  /* 0x0000000603007988 */ /* 0x0007e40008000a04 */
[----:B------:R-:W-:Y:S06]  /*8d10*/  BAR.SYNC.DEFER_BLOCKING 0x0 ;  /* 0x0000000000007b1d */ /* 0x000fec0000010000 */
[----:B------:R-:W-:Y:S05]  /*8d20*/  @P0 EXIT ;  /* 0x000000000000094d */ /* 0x000fea0003800000 */
[----:B---3--:R-:W0:Y:S04]  /*8d30*/  LDS R3, [R2] ;  /* 0x0000000002037984 */ /* 0x008e280000000800 */
[----:B0-----:R-:W-:Y:S01]  /*8d40*/  STG.E desc[UR60][R4.64], R3 ;  /* 0x0000000304007986 */ /* 0x001fe2000c10193c */
[----:B------:R-:W-:Y:S05]  /*8d50*/  EXIT ;  /* 0x000000000000794d */ /* 0x000fea0003800000 */
.L_x_2:
[----:B------:R-:W-:-:S00]  /*8d60*/  BRA `(.L_x_2) ;  /* 0xfffffffc00fc7947 */ /* 0x000fc0000383ffff */
[----:B------:R-:W-:-:S00]  /*8d70*/  NOP ;  /* 0x0000000000007918 */ /* 0x000fc00000000000 */
        /* <DEDUP_REMOVED lines=8> */
.L_x_3:


//--------------------- .nv.global.init           --------------------------
	.section	.nv.global.init,"aw",@progbits
.nv.global.init:
	.type		_$_str,@object
	.size		_$_str,(.L_0 - _$_str)
_$_str:
        /*0000*/ 	.byte	0x5f, 0x5f, 0x43, 0x55, 0x44, 0x41, 0x5f, 0x46, 0x54, 0x5a, 0x00
.L_0:


//--------------------- .nv.shared.attn_fwd       --------------------------
	.section	.nv.shared.attn_fwd,"aw",@nobits
	.sectionflags	@""
	.align	16
	.zero		1024


//--------------------- .nv.shared.reserved.0     --------------------------
	.section	.nv.shared.reserved.0,"aw",@nobits
	.weak		__nv_reservedSMEM_offset_0_alias
	.size		__nv_reservedSMEM_offset_0_alias, 0, 0
	.other		__nv_reservedSMEM_offset_0_alias,@"STO_CUDA_RESERVED_SHARED STV_DEFAULT"
__nv_reservedSMEM_offset_0_alias:
	.zero		0


//--------------------- .nv.constant0.attn_fwd    --------------------------
	.section	.nv.constant0.attn_fwd,"a",@progbits
	.sectionflags	@""
	.align	4
.nv.constant0.attn_fwd:
	.zero		664


//--------------------- SYMBOLS --------------------------

	.type		.nv.reservedSmem.offset0,@object
	.size		.nv.reservedSmem.offset0,0x4
